	.target	sm_90a

	.elftype	@"ET_EXEC"


//--------------------- .note.nv.tkinfo           --------------------------
	.section	.note.nv.tkinfo,"",@"SHT_NOTE"
	.sectionflags	@"SHF_NOTE_NV_TKINFO"
	.tkinfo
        /*0018*/ 	.word	0x00000002
        /*0030*/ 	.string	""
        /*0030*/ 	.string	"ptxas"
        /*0030*/ 	.string	"Cuda compilation tools, release 13.0, V13.0.88"
        /*0030*/ 	.string	"Build cuda_13.0.r13.0/compiler.36424714_0"
        /*0030*/ 	.string	"-arch sm_90a -m 64 "



//--------------------- .note.nv.cuinfo           --------------------------
	.section	.note.nv.cuinfo,"",@"SHT_NOTE"
	.sectionflags	@"SHF_NOTE_NV_CUINFO"
        /*0018*/ 	.short	0x0002
        /*001a*/ 	.short	0x005a
        /*001c*/ 	.short	0x0082
	.zero		2


//--------------------- .nv.info                  --------------------------
	.section	.nv.info,"",@"SHT_CUDA_INFO"
	.align	4


	//----- nvinfo : EIATTR_REGCOUNT
	.align		4
        /*0000*/ 	.byte	0x04, 0x2f
        /*0002*/ 	.short	(.L_12 - .L_11)
	.align		4
.L_11:
        /*0004*/ 	.word	index@(_ZN7cutlass13device_kernelINS_4gemm6kernel13GemmUniversalIN4cute5tupleIJiiiiEEENS1_10collective13CollectiveMmaINS1_37MainloopSm90TmaGmmaWarpSpecializedFP8ILi3ENS5_IJNS4_1CILi1EEENSA_ILi2EEESB_EEENS1_35KernelTmaWarpSpecializedCooperativeEEENS5_IJNSA_ILi256EEENSA_ILi64EEENSA_ILi32EEEEEENS_12float_e4m3_tENS5_IJlSB_lEEESK_SL_NS4_8TiledMMAINS4_8MMA_AtomIJNS4_4SM904GMMA30MMA_64x64x32_F32E4M3E4M3_SS_TNILNSP_7ScaleInE1ELSR_1EEEEEENS4_6LayoutINS5_IJSC_SB_SB_EEENS5_IJSB_NSA_ILi0EEESW_EEEEENS5_IJNS4_10UnderscoreESZ_SZ_EEEEENS4_23SM90_TMA_LOAD_MULTICASTENS4_14ComposedLayoutINS4_7SwizzleILi1ELi4ELi3EEENS4_18smem_ptr_flag_bitsILi8EEENSU_INS5_IJNSA_ILi8EEESI_EEENS5_IJSI_SB_EEEEEEEvNS4_8identityENS4_13SM90_TMA_LOADES1C_vS1D_EENS_8epilogue10collective6detail29Sm90TmaWarpSpecializedAdapterINS1H_15DefaultEpilogueISK_SL_SL_NS1G_6thread17LinearCombinationISK_Li1EffLNS1L_9ScaleType4KindE0ELNS_15FloatRoundStyleE2ESK_EENS1_15EpilogueDefaultEEEEEvvEEEEvNT_6ParamsE)
        /*0008*/ 	.word	0x000000a8


	//----- nvinfo : EIATTR_FRAME_SIZE
	.align		4
.L_12:
        /*000c*/ 	.byte	0x04, 0x11
        /*000e*/ 	.short	(.L_14 - .L_13)
	.align		4
.L_13:
        /*0010*/ 	.word	index@(_ZN7cutlass13device_kernelINS_4gemm6kernel13GemmUniversalIN4cute5tupleIJiiiiEEENS1_10collective13CollectiveMmaINS1_37MainloopSm90TmaGmmaWarpSpecializedFP8ILi3ENS5_IJNS4_1CILi1EEENSA_ILi2EEESB_EEENS1_35KernelTmaWarpSpecializedCooperativeEEENS5_IJNSA_ILi256EEENSA_ILi64EEENSA_ILi32EEEEEENS_12float_e4m3_tENS5_IJlSB_lEEESK_SL_NS4_8TiledMMAINS4_8MMA_AtomIJNS4_4SM904GMMA30MMA_64x64x32_F32E4M3E4M3_SS_TNILNSP_7ScaleInE1ELSR_1EEEEEENS4_6LayoutINS5_IJSC_SB_SB_EEENS5_IJSB_NSA_ILi0EEESW_EEEEENS5_IJNS4_10UnderscoreESZ_SZ_EEEEENS4_23SM90_TMA_LOAD_MULTICASTENS4_14ComposedLayoutINS4_7SwizzleILi1ELi4ELi3EEENS4_18smem_ptr_flag_bitsILi8EEENSU_INS5_IJNSA_ILi8EEESI_EEENS5_IJSI_SB_EEEEEEEvNS4_8identityENS4_13SM90_TMA_LOADES1C_vS1D_EENS_8epilogue10collective6detail29Sm90TmaWarpSpecializedAdapterINS1H_15DefaultEpilogueISK_SL_SL_NS1G_6thread17LinearCombinationISK_Li1EffLNS1L_9ScaleType4KindE0ELNS_15FloatRoundStyleE2ESK_EENS1_15EpilogueDefaultEEEEEvvEEEEvNT_6ParamsE)
        /*0014*/ 	.word	0x00000000


	//----- nvinfo : EIATTR_MIN_STACK_SIZE
	.align		4
.L_14:
        /*0018*/ 	.byte	0x04, 0x12
        /*001a*/ 	.short	(.L_16 - .L_15)
	.align		4
.L_15:
        /*001c*/ 	.word	index@(_ZN7cutlass13device_kernelINS_4gemm6kernel13GemmUniversalIN4cute5tupleIJiiiiEEENS1_10collective13CollectiveMmaINS1_37MainloopSm90TmaGmmaWarpSpecializedFP8ILi3ENS5_IJNS4_1CILi1EEENSA_ILi2EEESB_EEENS1_35KernelTmaWarpSpecializedCooperativeEEENS5_IJNSA_ILi256EEENSA_ILi64EEENSA_ILi32EEEEEENS_12float_e4m3_tENS5_IJlSB_lEEESK_SL_NS4_8TiledMMAINS4_8MMA_AtomIJNS4_4SM904GMMA30MMA_64x64x32_F32E4M3E4M3_SS_TNILNSP_7ScaleInE1ELSR_1EEEEEENS4_6LayoutINS5_IJSC_SB_SB_EEENS5_IJSB_NSA_ILi0EEESW_EEEEENS5_IJNS4_10UnderscoreESZ_SZ_EEEEENS4_23SM90_TMA_LOAD_MULTICASTENS4_14ComposedLayoutINS4_7SwizzleILi1ELi4ELi3EEENS4_18smem_ptr_flag_bitsILi8EEENSU_INS5_IJNSA_ILi8EEESI_EEENS5_IJSI_SB_EEEEEEEvNS4_8identityENS4_13SM90_TMA_LOADES1C_vS1D_EENS_8epilogue10collective6detail29Sm90TmaWarpSpecializedAdapterINS1H_15DefaultEpilogueISK_SL_SL_NS1G_6thread17LinearCombinationISK_Li1EffLNS1L_9ScaleType4KindE0ELNS_15FloatRoundStyleE2ESK_EENS1_15EpilogueDefaultEEEEEvvEEEEvNT_6ParamsE)
        /*0020*/ 	.word	0x00000000
.L_16:


//--------------------- .nv.compat                --------------------------
	.section	.nv.compat,"",@"SHT_CUDA_COMPAT_INFO"
	.align	4
        /*0000*/ 	.byte	0x02, 0x09, 0x01, 0x00, 0x02, 0x02, 0x04, 0x00, 0x02, 0x05, 0x05, 0x00, 0x03, 0x07, 0x01, 0x01
        /*0010*/ 	.byte	0x02, 0x03, 0x01, 0x00, 0x02, 0x06, 0x01, 0x00, 0x04, 0x0b, 0x08, 0x00, 0x00, 0x00, 0x00, 0x00
        /*0020*/ 	.byte	0x00, 0x00, 0x00, 0x00


//--------------------- .nv.info._ZN7cutlass13device_kernelINS_4gemm6kernel13GemmUniversalIN4cute5tupleIJiiiiEEENS1_10collective13CollectiveMmaINS1_37MainloopSm90TmaGmmaWarpSpecializedFP8ILi3ENS5_IJNS4_1CILi1EEENSA_ILi2EEESB_EEENS1_35KernelTmaWarpSpecializedCooperativeEEENS5_IJNSA_ILi256EEENSA_ILi64EEENSA_ILi32EEEEEENS_12float_e4m3_tENS5_IJlSB_lEEESK_SL_NS4_8TiledMMAINS4_8MMA_AtomIJNS4_4SM904GMMA30MMA_64x64x32_F32E4M3E4M3_SS_TNILNSP_7ScaleInE1ELSR_1EEEEEENS4_6LayoutINS5_IJSC_SB_SB_EEENS5_IJSB_NSA_ILi0EEESW_EEEEENS5_IJNS4_10UnderscoreESZ_SZ_EEEEENS4_23SM90_TMA_LOAD_MULTICASTENS4_14ComposedLayoutINS4_7SwizzleILi1ELi4ELi3EEENS4_18smem_ptr_flag_bitsILi8EEENSU_INS5_IJNSA_ILi8EEESI_EEENS5_IJSI_SB_EEEEEEEvNS4_8identityENS4_13SM90_TMA_LOADES1C_vS1D_EENS_8epilogue10collective6detail29Sm90TmaWarpSpecializedAdapterINS1H_15DefaultEpilogueISK_SL_SL_NS1G_6thread17LinearCombinationISK_Li1EffLNS1L_9ScaleType4KindE0ELNS_15FloatRoundStyleE2ESK_EENS1_15EpilogueDefaultEEEEEvvEEEEvNT_6ParamsE --------------------------
	.section	.nv.info._ZN7cutlass13device_kernelINS_4gemm6kernel13GemmUniversalIN4cute5tupleIJiiiiEEENS1_10collective13CollectiveMmaINS1_37MainloopSm90TmaGmmaWarpSpecializedFP8ILi3ENS5_IJNS4_1CILi1EEENSA_ILi2EEESB_EEENS1_35KernelTmaWarpSpecializedCooperativeEEENS5_IJNSA_ILi256EEENSA_ILi64EEENSA_ILi32EEEEEENS_12float_e4m3_tENS5_IJlSB_lEEESK_SL_NS4_8TiledMMAINS4_8MMA_AtomIJNS4_4SM904GMMA30MMA_64x64x32_F32E4M3E4M3_SS_TNILNSP_7ScaleInE1ELSR_1EEEEEENS4_6LayoutINS5_IJSC_SB_SB_EEENS5_IJSB_NSA_ILi0EEESW_EEEEENS5_IJNS4_10UnderscoreESZ_SZ_EEEEENS4_23SM90_TMA_LOAD_MULTICASTENS4_14ComposedLayoutINS4_7SwizzleILi1ELi4ELi3EEENS4_18smem_ptr_flag_bitsILi8EEENSU_INS5_IJNSA_ILi8EEESI_EEENS5_IJSI_SB_EEEEEEEvNS4_8identityENS4_13SM90_TMA_LOADES1C_vS1D_EENS_8epilogue10collective6detail29Sm90TmaWarpSpecializedAdapterINS1H_15DefaultEpilogueISK_SL_SL_NS1G_6thread17LinearCombinationISK_Li1EffLNS1L_9ScaleType4KindE0ELNS_15FloatRoundStyleE2ESK_EENS1_15EpilogueDefaultEEEEEvvEEEEvNT_6ParamsE,"",@"SHT_CUDA_INFO"
	.sectionflags	@""
	.align	4


	//----- nvinfo : EIATTR_CUDA_API_VERSION
	.align		4
        /*0000*/ 	.byte	0x04, 0x37
        /*0002*/ 	.short	(.L_18 - .L_17)
.L_17:
        /*0004*/ 	.word	0x00000082


	//----- nvinfo : EIATTR_KPARAM_INFO
	.align		4
.L_18:
        /*0008*/ 	.byte	0x04, 0x17
        /*000a*/ 	.short	(.L_20 - .L_19)
.L_19:
        /*000c*/ 	.word	0x00000000
        /*0010*/ 	.short	0x0000
        /*0012*/ 	.short	0x0070
        /*0014*/ 	.byte	0x00, 0xf0, 0x01, 0x10


	//----- nvinfo : EIATTR_SPARSE_MMA_MASK
	.align		4
.L_20:
        /*0018*/ 	.byte	0x03, 0x50
        /*001a*/ 	.short	0x0000


	//----- nvinfo : EIATTR_MAXREG_COUNT
	.align		4
        /*001c*/ 	.byte	0x03, 0x1b
        /*001e*/ 	.short	0x00a8


	//----- nvinfo : EIATTR_NUM_BARRIERS
	.align		4
        /*0020*/ 	.byte	0x02, 0x4c
        /*0022*/ 	.byte	0x01
	.zero		1


	//----- nvinfo : EIATTR_MERCURY_ISA_VERSION
	.align		4
        /*0024*/ 	.byte	0x03, 0x5f
        /*0026*/ 	.short	0x0101


	//----- nvinfo : EIATTR_INT_WARP_WIDE_INSTR_OFFSETS
	.align		4
        /*0028*/ 	.byte	0x04, 0x31
        /*002a*/ 	.short	(.L_22 - .L_21)


	//   ....[0]....
.L_21:
        /*002c*/ 	.word	0x00000420


	//   ....[1]....
        /*0030*/ 	.word	0x00000440


	//   ....[2]....
        /*0034*/ 	.word	0x00000610


	//----- nvinfo : EIATTR_COOP_GROUP_MASK_REGIDS
	.align		4
.L_22:
        /*0038*/ 	.byte	0x04, 0x29
        /*003a*/ 	.short	(.L_24 - .L_23)


	//   ....[0]....
.L_23:
        /*003c*/ 	.word	0xffffffff


	//   ....[1]....
        /*0040*/ 	.word	0xffffffff


	//   ....[2]....
        /*0044*/ 	.word	0xffffffff


	//   ....[3]....
        /*0048*/ 	.word	0xffffffff


	//   ....[4]....
        /*004c*/ 	.word	0xffffffff


	//   ....[5]....
        /*0050*/ 	.word	0xffffffff


	//----- nvinfo : EIATTR_COOP_GROUP_INSTR_OFFSETS
	.align		4
.L_24:
        /*0054*/ 	.byte	0x04, 0x28
        /*0056*/ 	.short	(.L_26 - .L_25)


	//   ....[0]....
.L_25:
        /*0058*/ 	.word	0x00000060


	//   ....[1]....
        /*005c*/ 	.word	0x00000070


	//   ....[2]....
        /*0060*/ 	.word	0x00000130


	//   ....[3]....
        /*0064*/ 	.word	0x000002a0


	//   ....[4]....
        /*0068*/ 	.word	0x00000750


	//   ....[5]....
        /*006c*/ 	.word	0x000011d0


	//----- nvinfo : EIATTR_REG_RECONFIG
	.align		4
.L_26:
        /*0070*/ 	.byte	0x01, 0x54
	.zero		2


	//----- nvinfo : EIATTR_MBARRIER_INSTR_OFFSETS
	.align		4
        /*0074*/ 	.byte	0x04, 0x39
        /*0076*/ 	.short	(.L_28 - .L_27)


	//   ....[0]....
.L_27:
        /*0078*/ 	.word	0x00000230
        /*007c*/ 	.word	0x000000ff
        /*0080*/ 	.word	0x00000000
        /*0084*/ 	.short	0x0100
        /*0086*/ 	.byte	0x08
	.zero		1


	//   ....[1]....
        /*0088*/ 	.word	0x00000240
        /*008c*/ 	.word	0x000000ff
        /*0090*/ 	.word	0x00000018
        /*0094*/ 	.short	0x0100
        /*0096*/ 	.byte	0x08
	.zero		1


	//   ....[2]....
        /*0098*/ 	.word	0x00000250
        /*009c*/ 	.word	0x000000ff
        /*00a0*/ 	.word	0x00000008
        /*00a4*/ 	.short	0x0100
        /*00a6*/ 	.byte	0x08
	.zero		1


	//   ....[3]....
        /*00a8*/ 	.word	0x00000260
        /*00ac*/ 	.word	0x000000ff
        /*00b0*/ 	.word	0x00000020
        /*00b4*/ 	.short	0x0100
        /*00b6*/ 	.byte	0x08
	.zero		1


	//   ....[4]....
        /*00b8*/ 	.word	0x00000270
        /*00bc*/ 	.word	0x000000ff
        /*00c0*/ 	.word	0x00000010
        /*00c4*/ 	.short	0x0100
        /*00c6*/ 	.byte	0x08
	.zero		1


	//   ....[5]....
        /*00c8*/ 	.word	0x00000280
        /*00cc*/ 	.word	0x000000ff
        /*00d0*/ 	.word	0x00000028
        /*00d4*/ 	.short	0x0100
        /*00d6*/ 	.byte	0x08
	.zero		1


	//   ....[6]....
        /*00d8*/ 	.word	0x000006b0
        /*00dc*/ 	.word	0x000000ff
        /*00e0*/ 	.word	0x00000040
        /*00e4*/ 	.short	0x0100
        /*00e6*/ 	.byte	0x06
	.zero		1


	//   ....[7]....
        /*00e8*/ 	.word	0x00000700
        /*00ec*/ 	.word	0x000000ff
        /*00f0*/ 	.word	0x00000048
        /*00f4*/ 	.short	0x0100
        /*00f6*/ 	.byte	0x06
	.zero		1


	//   ....[8]....
        /*00f8*/ 	.word	0x000016f0
        /*00fc*/ 	.word	0x000000ff
        /*0100*/ 	.word	0x00000000
        /*0104*/ 	.short	0x010a
        /*0106*/ 	.byte	0x07
	.zero		1


	//   ....[9]....
        /*0108*/ 	.word	0x00001750
        /*010c*/ 	.word	0x000000ff
        /*0110*/ 	.word	0x00000000
        /*0114*/ 	.short	0x010a
        /*0116*/ 	.byte	0x07
	.zero		1


	//   ....[10]....
        /*0118*/ 	.word	0x00002050
        /*011c*/ 	.word	0x000000ff
        /*0120*/ 	.word	0x00000000
        /*0124*/ 	.short	0x010a
        /*0126*/ 	.byte	0x0c
	.zero		1


	//   ....[11]....
        /*0128*/ 	.word	0x00002090
        /*012c*/ 	.word	0x000000ff
        /*0130*/ 	.word	0x00000000
        /*0134*/ 	.short	0x010a
        /*0136*/ 	.byte	0x0c
	.zero		1


	//   ....[12]....
        /*0138*/ 	.word	0x000026b0
        /*013c*/ 	.word	0x0000000e
        /*0140*/ 	.word	0x00000000
        /*0144*/ 	.short	0x0101
        /*0146*/ 	.byte	0x3f
	.zero		1


	//   ....[13]....
        /*0148*/ 	.word	0x00002d30
        /*014c*/ 	.word	0x0000000b
        /*0150*/ 	.word	0x00000000
        /*0154*/ 	.short	0x0101
        /*0156*/ 	.byte	0x3f
	.zero		1


	//   ....[14]....
        /*0158*/ 	.word	0x000087b0
        /*015c*/ 	.word	0x00000012
        /*0160*/ 	.word	0x00000018
        /*0164*/ 	.short	0x010a
        /*0166*/ 	.byte	0x3f
	.zero		1


	//   ....[15]....
        /*0168*/ 	.word	0x00008b30
        /*016c*/ 	.word	0x00000008
        /*0170*/ 	.word	0x00000048
        /*0174*/ 	.short	0x0101
        /*0176*/ 	.byte	0x3f
	.zero		1


	//   ....[16]....
        /*0178*/ 	.word	0x00009250
        /*017c*/ 	.word	0x00000004
        /*0180*/ 	.word	0x00000000
        /*0184*/ 	.short	0x010a
        /*0186*/ 	.byte	0x3f
	.zero		1


	//   ....[17]....
        /*0188*/ 	.word	0x000092d0
        /*018c*/ 	.word	0x00000006
        /*0190*/ 	.word	0x00000000
        /*0194*/ 	.short	0x010a
        /*0196*/ 	.byte	0x3f
	.zero		1


	//   ....[18]....
        /*0198*/ 	.word	0x00009360
        /*019c*/ 	.word	0x00000003
        /*01a0*/ 	.word	0x00000000
        /*01a4*/ 	.short	0x010a
        /*01a6*/ 	.byte	0x3f
	.zero		1


	//   ....[19]....
        /*01a8*/ 	.word	0x000093d0
        /*01ac*/ 	.word	0x0000000c
        /*01b0*/ 	.word	0x00000000
        /*01b4*/ 	.short	0x010a
        /*01b6*/ 	.byte	0x3f
	.zero		1


	//   ....[20]....
        /*01b8*/ 	.word	0x00009430
        /*01bc*/ 	.word	0x0000000e
        /*01c0*/ 	.word	0x00000000
        /*01c4*/ 	.short	0x010a
        /*01c6*/ 	.byte	0x3f
	.zero		1


	//   ....[21]....
        /*01c8*/ 	.word	0x00009500
        /*01cc*/ 	.word	0x00000012
        /*01d0*/ 	.word	0x00000018
        /*01d4*/ 	.short	0x010a
        /*01d6*/ 	.byte	0x3f
	.zero		1


	//   ....[22]....
        /*01d8*/ 	.word	0x000095d0
        /*01dc*/ 	.word	0x00000004
        /*01e0*/ 	.word	0x00000000
        /*01e4*/ 	.short	0x010a
        /*01e6*/ 	.byte	0x3f
	.zero		1


	//   ....[23]....
        /*01e8*/ 	.word	0x00009620
        /*01ec*/ 	.word	0x00000006
        /*01f0*/ 	.word	0x00000000
        /*01f4*/ 	.short	0x010a
        /*01f6*/ 	.byte	0x3f
	.zero		1


	//----- nvinfo : EIATTR_NUM_MBARRIERS
	.align		4
.L_28:
        /*01f8*/ 	.byte	0x03, 0x38
        /*01fa*/ 	.short	0x0008


	//----- nvinfo : EIATTR_EXIT_INSTR_OFFSETS
	.align		4
        /*01fc*/ 	.byte	0x04, 0x1c
        /*01fe*/ 	.short	(.L_30 - .L_29)


	//   ....[0]....
.L_29:
        /*0200*/ 	.word	0x000008b0


	//   ....[1]....
        /*0204*/ 	.word	0x000010a0


	//   ....[2]....
        /*0208*/ 	.word	0x00007ed0


	//   ....[3]....
        /*020c*/ 	.word	0x00008430


	//   ....[4]....
        /*0210*/ 	.word	0x000093b0


	//----- nvinfo : EIATTR_MAX_THREADS
	.align		4
.L_30:
        /*0214*/ 	.byte	0x04, 0x05
        /*0216*/ 	.short	(.L_32 - .L_31)
.L_31:
        /*0218*/ 	.word	0x00000180
        /*021c*/ 	.word	0x00000001
        /*0220*/ 	.word	0x00000001


	//----- nvinfo : EIATTR_CRS_STACK_SIZE
	.align		4
.L_32:
        /*0224*/ 	.byte	0x04, 0x1e
        /*0226*/ 	.short	(.L_34 - .L_33)
.L_33:
        /*0228*/ 	.word	0x00000000


	//----- nvinfo : EIATTR_CBANK_PARAM_SIZE
	.align		4
.L_34:
        /*022c*/ 	.byte	0x03, 0x19
        /*022e*/ 	.short	0x0470


	//----- nvinfo : EIATTR_PARAM_CBANK
	.align		4
        /*0230*/ 	.byte	0x04, 0x0a
        /*0232*/ 	.short	(.L_36 - .L_35)
	.align		4
.L_35:
        /*0234*/ 	.word	index@(.nv.constant0._ZN7cutlass13device_kernelINS_4gemm6kernel13GemmUniversalIN4cute5tupleIJiiiiEEENS1_10collective13CollectiveMmaINS1_37MainloopSm90TmaGmmaWarpSpecializedFP8ILi3ENS5_IJNS4_1CILi1EEENSA_ILi2EEESB_EEENS1_35KernelTmaWarpSpecializedCooperativeEEENS5_IJNSA_ILi256EEENSA_ILi64EEENSA_ILi32EEEEEENS_12float_e4m3_tENS5_IJlSB_lEEESK_SL_NS4_8TiledMMAINS4_8MMA_AtomIJNS4_4SM904GMMA30MMA_64x64x32_F32E4M3E4M3_SS_TNILNSP_7ScaleInE1ELSR_1EEEEEENS4_6LayoutINS5_IJSC_SB_SB_EEENS5_IJSB_NSA_ILi0EEESW_EEEEENS5_IJNS4_10UnderscoreESZ_SZ_EEEEENS4_23SM90_TMA_LOAD_MULTICASTENS4_14ComposedLayoutINS4_7SwizzleILi1ELi4ELi3EEENS4_18smem_ptr_flag_bitsILi8EEENSU_INS5_IJNSA_ILi8EEESI_EEENS5_IJSI_SB_EEEEEEEvNS4_8identityENS4_13SM90_TMA_LOADES1C_vS1D_EENS_8epilogue10collective6detail29Sm90TmaWarpSpecializedAdapterINS1H_15DefaultEpilogueISK_SL_SL_NS1G_6thread17LinearCombinationISK_Li1EffLNS1L_9ScaleType4KindE0ELNS_15FloatRoundStyleE2ESK_EENS1_15EpilogueDefaultEEEEEvvEEEEvNT_6ParamsE)
        /*0238*/ 	.short	0x0210
        /*023a*/ 	.short	0x0470


	//----- nvinfo : EIATTR_SW_WAR
	.align		4
.L_36:
        /*023c*/ 	.byte	0x04, 0x36
        /*023e*/ 	.short	(.L_38 - .L_37)
.L_37:
        /*0240*/ 	.word	0x00000008
.L_38:


//--------------------- .nv.callgraph             --------------------------
	.section	.nv.callgraph,"",@"SHT_CUDA_CALLGRAPH"
	.align	4
	.sectionentsize	8
	.align		4
        /*0000*/ 	.word	0x00000000
	.align		4
        /*0004*/ 	.word	0xffffffff
	.align		4
        /*0008*/ 	.word	0x00000000
	.align		4
        /*000c*/ 	.word	0xfffffffe
	.align		4
        /*0010*/ 	.word	0x00000000
	.align		4
        /*0014*/ 	.word	0xfffffffd
	.align		4
        /*0018*/ 	.word	0x00000000
	.align		4
        /*001c*/ 	.word	0xfffffffc


//--------------------- .nv.constant4             --------------------------
	.section	.nv.constant4,"a",@progbits
	.align	8
	.align		8
.nv.constant4:
        /*0000*/ 	.dword	_ZN39_INTERNAL_b07b1de6_4_k_cu_a8a90f21_42894cuda3std3__45__cpo5beginE
	.align		8
        /*0008*/ 	.dword	_ZN39_INTERNAL_b07b1de6_4_k_cu_a8a90f21_42894cuda3std3__45__cpo3endE
	.align		8
        /*0010*/ 	.dword	_ZN39_INTERNAL_b07b1de6_4_k_cu_a8a90f21_42894cuda3std3__45__cpo6cbeginE
	.align		8
        /*0018*/ 	.dword	_ZN39_INTERNAL_b07b1de6_4_k_cu_a8a90f21_42894cuda3std3__45__cpo4cendE
	.align		8
        /*0020*/ 	.dword	_ZN39_INTERNAL_b07b1de6_4_k_cu_a8a90f21_42894cuda3std3__441_GLOBAL__N__b07b1de6_4_k_cu_a8a90f21_42896ignoreE
	.align		8
        /*0028*/ 	.dword	_ZN39_INTERNAL_b07b1de6_4_k_cu_a8a90f21_42894cuda3std3__419piecewise_constructE
	.align		8
        /*0030*/ 	.dword	_ZN39_INTERNAL_b07b1de6_4_k_cu_a8a90f21_42894cuda3std3__48in_placeE
	.align		8
        /*0038*/ 	.dword	_ZN39_INTERNAL_b07b1de6_4_k_cu_a8a90f21_42894cuda3std6ranges3__45__cpo4swapE
	.align		8
        /*0040*/ 	.dword	_ZN39_INTERNAL_b07b1de6_4_k_cu_a8a90f21_42894cuda3std6ranges3__45__cpo9iter_moveE
	.align		8
        /*0048*/ 	.dword	_ZN39_INTERNAL_b07b1de6_4_k_cu_a8a90f21_42894cute7productE
	.align		8
        /*0050*/ 	.dword	_ZN39_INTERNAL_b07b1de6_4_k_cu_a8a90f21_42894cute1_E


//--------------------- .text._ZN7cutlass13device_kernelINS_4gemm6kernel13GemmUniversalIN4cute5tupleIJiiiiEEENS1_10collective13CollectiveMmaINS1_37MainloopSm90TmaGmmaWarpSpecializedFP8ILi3ENS5_IJNS4_1CILi1EEENSA_ILi2EEESB_EEENS1_35KernelTmaWarpSpecializedCooperativeEEENS5_IJNSA_ILi256EEENSA_ILi64EEENSA_ILi32EEEEEENS_12float_e4m3_tENS5_IJlSB_lEEESK_SL_NS4_8TiledMMAINS4_8MMA_AtomIJNS4_4SM904GMMA30MMA_64x64x32_F32E4M3E4M3_SS_TNILNSP_7ScaleInE1ELSR_1EEEEEENS4_6LayoutINS5_IJSC_SB_SB_EEENS5_IJSB_NSA_ILi0EEESW_EEEEENS5_IJNS4_10UnderscoreESZ_SZ_EEEEENS4_23SM90_TMA_LOAD_MULTICASTENS4_14ComposedLayoutINS4_7SwizzleILi1ELi4ELi3EEENS4_18smem_ptr_flag_bitsILi8EEENSU_INS5_IJNSA_ILi8EEESI_EEENS5_IJSI_SB_EEEEEEEvNS4_8identityENS4_13SM90_TMA_LOADES1C_vS1D_EENS_8epilogue10collective6detail29Sm90TmaWarpSpecializedAdapterINS1H_15DefaultEpilogueISK_SL_SL_NS1G_6thread17LinearCombinationISK_Li1EffLNS1L_9ScaleType4KindE0ELNS_15FloatRoundStyleE2ESK_EENS1_15EpilogueDefaultEEEEEvvEEEEvNT_6ParamsE --------------------------
	.section	.text._ZN7cutlass13device_kernelINS_4gemm6kernel13GemmUniversalIN4cute5tupleIJiiiiEEENS1_10collective13CollectiveMmaINS1_37MainloopSm90TmaGmmaWarpSpecializedFP8ILi3ENS5_IJNS4_1CILi1EEENSA_ILi2EEESB_EEENS1_35KernelTmaWarpSpecializedCooperativeEEENS5_IJNSA_ILi256EEENSA_ILi64EEENSA_ILi32EEEEEENS_12float_e4m3_tENS5_IJlSB_lEEESK_SL_NS4_8TiledMMAINS4_8MMA_AtomIJNS4_4SM904GMMA30MMA_64x64x32_F32E4M3E4M3_SS_TNILNSP_7ScaleInE1ELSR_1EEEEEENS4_6LayoutINS5_IJSC_SB_SB_EEENS5_IJSB_NSA_ILi0EEESW_EEEEENS5_IJNS4_10UnderscoreESZ_SZ_EEEEENS4_23SM90_TMA_LOAD_MULTICASTENS4_14ComposedLayoutINS4_7SwizzleILi1ELi4ELi3EEENS4_18smem_ptr_flag_bitsILi8EEENSU_INS5_IJNSA_ILi8EEESI_EEENS5_IJSI_SB_EEEEEEEvNS4_8identityENS4_13SM90_TMA_LOADES1C_vS1D_EENS_8epilogue10collective6detail29Sm90TmaWarpSpecializedAdapterINS1H_15DefaultEpilogueISK_SL_SL_NS1G_6thread17LinearCombinationISK_Li1EffLNS1L_9ScaleType4KindE0ELNS_15FloatRoundStyleE2ESK_EENS1_15EpilogueDefaultEEEEEvvEEEEvNT_6ParamsE,"ax",@progbits
	.align	128
.text._ZN7cutlass13device_kernelINS_4gemm6kernel13GemmUniversalIN4cute5tupleIJiiiiEEENS1_10collective13CollectiveMmaINS1_37MainloopSm90TmaGmmaWarpSpecializedFP8ILi3ENS5_IJNS4_1CILi1EEENSA_ILi2EEESB_EEENS1_35KernelTmaWarpSpecializedCooperativeEEENS5_IJNSA_ILi256EEENSA_ILi64EEENSA_ILi32EEEEEENS_12float_e4m3_tENS5_IJlSB_lEEESK_SL_NS4_8TiledMMAINS4_8MMA_AtomIJNS4_4SM904GMMA30MMA_64x64x32_F32E4M3E4M3_SS_TNILNSP_7ScaleInE1ELSR_1EEEEEENS4_6LayoutINS5_IJSC_SB_SB_EEENS5_IJSB_NSA_ILi0EEESW_EEEEENS5_IJNS4_10UnderscoreESZ_SZ_EEEEENS4_23SM90_TMA_LOAD_MULTICASTENS4_14ComposedLayoutINS4_7SwizzleILi1ELi4ELi3EEENS4_18smem_ptr_flag_bitsILi8EEENSU_INS5_IJNSA_ILi8EEESI_EEENS5_IJSI_SB_EEEEEEEvNS4_8identityENS4_13SM90_TMA_LOADES1C_vS1D_EENS_8epilogue10collective6detail29Sm90TmaWarpSpecializedAdapterINS1H_15DefaultEpilogueISK_SL_SL_NS1G_6thread17LinearCombinationISK_Li1EffLNS1L_9ScaleType4KindE0ELNS_15FloatRoundStyleE2ESK_EENS1_15EpilogueDefaultEEEEEvvEEEEvNT_6ParamsE:
        .type           _ZN7cutlass13device_kernelINS_4gemm6kernel13GemmUniversalIN4cute5tupleIJiiiiEEENS1_10collective13CollectiveMmaINS1_37MainloopSm90TmaGmmaWarpSpecializedFP8ILi3ENS5_IJNS4_1CILi1EEENSA_ILi2EEESB_EEENS1_35KernelTmaWarpSpecializedCooperativeEEENS5_IJNSA_ILi256EEENSA_ILi64EEENSA_ILi32EEEEEENS_12float_e4m3_tENS5_IJlSB_lEEESK_SL_NS4_8TiledMMAINS4_8MMA_AtomIJNS4_4SM904GMMA30MMA_64x64x32_F32E4M3E4M3_SS_TNILNSP_7ScaleInE1ELSR_1EEEEEENS4_6LayoutINS5_IJSC_SB_SB_EEENS5_IJSB_NSA_ILi0EEESW_EEEEENS5_IJNS4_10UnderscoreESZ_SZ_EEEEENS4_23SM90_TMA_LOAD_MULTICASTENS4_14ComposedLayoutINS4_7SwizzleILi1ELi4ELi3EEENS4_18smem_ptr_flag_bitsILi8EEENSU_INS5_IJNSA_ILi8EEESI_EEENS5_IJSI_SB_EEEEEEEvNS4_8identityENS4_13SM90_TMA_LOADES1C_vS1D_EENS_8epilogue10collective6detail29Sm90TmaWarpSpecializedAdapterINS1H_15DefaultEpilogueISK_SL_SL_NS1G_6thread17LinearCombinationISK_Li1EffLNS1L_9ScaleType4KindE0ELNS_15FloatRoundStyleE2ESK_EENS1_15EpilogueDefaultEEEEEvvEEEEvNT_6ParamsE,@function
        .size           _ZN7cutlass13device_kernelINS_4gemm6kernel13GemmUniversalIN4cute5tupleIJiiiiEEENS1_10collective13CollectiveMmaINS1_37MainloopSm90TmaGmmaWarpSpecializedFP8ILi3ENS5_IJNS4_1CILi1EEENSA_ILi2EEESB_EEENS1_35KernelTmaWarpSpecializedCooperativeEEENS5_IJNSA_ILi256EEENSA_ILi64EEENSA_ILi32EEEEEENS_12float_e4m3_tENS5_IJlSB_lEEESK_SL_NS4_8TiledMMAINS4_8MMA_AtomIJNS4_4SM904GMMA30MMA_64x64x32_F32E4M3E4M3_SS_TNILNSP_7ScaleInE1ELSR_1EEEEEENS4_6LayoutINS5_IJSC_SB_SB_EEENS5_IJSB_NSA_ILi0EEESW_EEEEENS5_IJNS4_10UnderscoreESZ_SZ_EEEEENS4_23SM90_TMA_LOAD_MULTICASTENS4_14ComposedLayoutINS4_7SwizzleILi1ELi4ELi3EEENS4_18smem_ptr_flag_bitsILi8EEENSU_INS5_IJNSA_ILi8EEESI_EEENS5_IJSI_SB_EEEEEEEvNS4_8identityENS4_13SM90_TMA_LOADES1C_vS1D_EENS_8epilogue10collective6detail29Sm90TmaWarpSpecializedAdapterINS1H_15DefaultEpilogueISK_SL_SL_NS1G_6thread17LinearCombinationISK_Li1EffLNS1L_9ScaleType4KindE0ELNS_15FloatRoundStyleE2ESK_EENS1_15EpilogueDefaultEEEEEvvEEEEvNT_6ParamsE,(.L_x_204 - _ZN7cutlass13device_kernelINS_4gemm6kernel13GemmUniversalIN4cute5tupleIJiiiiEEENS1_10collective13CollectiveMmaINS1_37MainloopSm90TmaGmmaWarpSpecializedFP8ILi3ENS5_IJNS4_1CILi1EEENSA_ILi2EEESB_EEENS1_35KernelTmaWarpSpecializedCooperativeEEENS5_IJNSA_ILi256EEENSA_ILi64EEENSA_ILi32EEEEEENS_12float_e4m3_tENS5_IJlSB_lEEESK_SL_NS4_8TiledMMAINS4_8MMA_AtomIJNS4_4SM904GMMA30MMA_64x64x32_F32E4M3E4M3_SS_TNILNSP_7ScaleInE1ELSR_1EEEEEENS4_6LayoutINS5_IJSC_SB_SB_EEENS5_IJSB_NSA_ILi0EEESW_EEEEENS5_IJNS4_10UnderscoreESZ_SZ_EEEEENS4_23SM90_TMA_LOAD_MULTICASTENS4_14ComposedLayoutINS4_7SwizzleILi1ELi4ELi3EEENS4_18smem_ptr_flag_bitsILi8EEENSU_INS5_IJNSA_ILi8EEESI_EEENS5_IJSI_SB_EEEEEEEvNS4_8identityENS4_13SM90_TMA_LOADES1C_vS1D_EENS_8epilogue10collective6detail29Sm90TmaWarpSpecializedAdapterINS1H_15DefaultEpilogueISK_SL_SL_NS1G_6thread17LinearCombinationISK_Li1EffLNS1L_9ScaleType4KindE0ELNS_15FloatRoundStyleE2ESK_EENS1_15EpilogueDefaultEEEEEvvEEEEvNT_6ParamsE)
        .other          _ZN7cutlass13device_kernelINS_4gemm6kernel13GemmUniversalIN4cute5tupleIJiiiiEEENS1_10collective13CollectiveMmaINS1_37MainloopSm90TmaGmmaWarpSpecializedFP8ILi3ENS5_IJNS4_1CILi1EEENSA_ILi2EEESB_EEENS1_35KernelTmaWarpSpecializedCooperativeEEENS5_IJNSA_ILi256EEENSA_ILi64EEENSA_ILi32EEEEEENS_12float_e4m3_tENS5_IJlSB_lEEESK_SL_NS4_8TiledMMAINS4_8MMA_AtomIJNS4_4SM904GMMA30MMA_64x64x32_F32E4M3E4M3_SS_TNILNSP_7ScaleInE1ELSR_1EEEEEENS4_6LayoutINS5_IJSC_SB_SB_EEENS5_IJSB_NSA_ILi0EEESW_EEEEENS5_IJNS4_10UnderscoreESZ_SZ_EEEEENS4_23SM90_TMA_LOAD_MULTICASTENS4_14ComposedLayoutINS4_7SwizzleILi1ELi4ELi3EEENS4_18smem_ptr_flag_bitsILi8EEENSU_INS5_IJNSA_ILi8EEESI_EEENS5_IJSI_SB_EEEEEEEvNS4_8identityENS4_13SM90_TMA_LOADES1C_vS1D_EENS_8epilogue10collective6detail29Sm90TmaWarpSpecializedAdapterINS1H_15DefaultEpilogueISK_SL_SL_NS1G_6thread17LinearCombinationISK_Li1EffLNS1L_9ScaleType4KindE0ELNS_15FloatRoundStyleE2ESK_EENS1_15EpilogueDefaultEEEEEvvEEEEvNT_6ParamsE,@"STO_CUDA_ENTRY STV_DEFAULT"
_ZN7cutlass13device_kernelINS_4gemm6kernel13GemmUniversalIN4cute5tupleIJiiiiEEENS1_10collective13CollectiveMmaINS1_37MainloopSm90TmaGmmaWarpSpecializedFP8ILi3ENS5_IJNS4_1CILi1EEENSA_ILi2EEESB_EEENS1_35KernelTmaWarpSpecializedCooperativeEEENS5_IJNSA_ILi256EEENSA_ILi64EEENSA_ILi32EEEEEENS_12float_e4m3_tENS5_IJlSB_lEEESK_SL_NS4_8TiledMMAINS4_8MMA_AtomIJNS4_4SM904GMMA30MMA_64x64x32_F32E4M3E4M3_SS_TNILNSP_7ScaleInE1ELSR_1EEEEEENS4_6LayoutINS5_IJSC_SB_SB_EEENS5_IJSB_NSA_ILi0EEESW_EEEEENS5_IJNS4_10UnderscoreESZ_SZ_EEEEENS4_23SM90_TMA_LOAD_MULTICASTENS4_14ComposedLayoutINS4_7SwizzleILi1ELi4ELi3EEENS4_18smem_ptr_flag_bitsILi8EEENSU_INS5_IJNSA_ILi8EEESI_EEENS5_IJSI_SB_EEEEEEEvNS4_8identityENS4_13SM90_TMA_LOADES1C_vS1D_EENS_8epilogue10collective6detail29Sm90TmaWarpSpecializedAdapterINS1H_15DefaultEpilogueISK_SL_SL_NS1G_6thread17LinearCombinationISK_Li1EffLNS1L_9ScaleType4KindE0ELNS_15FloatRoundStyleE2ESK_EENS1_15EpilogueDefaultEEEEEvvEEEEvNT_6ParamsE:
[----:B------:R-:W-:Y:S01]  /*0000*/  LDC R1, c[0x0][0x28] ;  /* 0x00000a00ff017b82 */ /* 0x000fe20000000800 */
[----:B------:R-:W0:Y:S01]  /*0010*/  S2R R0, SR_TID.X ;  /* 0x0000000000007919 */ /* 0x000e220000002100 */
[----:B------:R-:W-:Y:S01]  /*0020*/  ELECT P0, URZ, PT ;  /* 0x00000000003f782f */ /* 0x000fe20003800000 */
[----:B------:R-:W-:Y:S01]  /*0030*/  BSSY B0, `(.L_x_0) ;  /* 0x000000f000007945 */ /* 0x000fe20003800000 */
[--C-:B0-----:R-:W-:Y:S02]  /*0040*/  SHF.R.U32.HI R2, RZ, 0x5, R0.reuse ;  /* 0x00000005ff027819 */ /* 0x101fe40000011600 */
[----:B------:R-:W-:-:S03]  /*0050*/  SHF.R.U32.HI R3, RZ, 0x7, R0 ;  /* 0x00000007ff037819 */ /* 0x000fc60000011600 */
[----:B------:R-:W0:Y:S04]  /*0060*/  SHFL.IDX PT, R6, R2, RZ, 0x1f ;  /* 0x00001fff02067589 */ /* 0x000e2800000e0000 */
[----:B------:R1:W2:Y:S01]  /*0070*/  SHFL.IDX PT, R4, R3, RZ, 0x1f ;  /* 0x00001fff03047589 */ /* 0x0002a200000e0000 */
[----:B0-----:R-:W-:-:S13]  /*0080*/  ISETP.NE.OR P0, PT, R6, RZ, !P0 ;  /* 0x000000ff0600720c */ /* 0x001fda0004705670 */
[----:B-12---:R-:W-:Y:S05]  /*0090*/  @P0 BRA `(.L_x_1) ;  /* 0x0000000000200947 */ /* 0x006fea0003800000 */
[----:B------:R-:W-:Y:S02]  /*00a0*/  ULDC.64 UR4, c[0x0][0x198] ;  /* 0x0000660000047ab9 */ /* 0x000fe40000000a00 */
[----:B------:R-:W-:Y:S02]  /*00b0*/  UIADD3 UR6, UP0, UR4, 0xf0, URZ ;  /* 0x000000f004067890 */ /* 0x000fe4000ff1e03f */
[----:B------:R-:W-:Y:S02]  /*00c0*/  UIADD3 UR4, UP1, UR4, 0x1f0, URZ ;  /* 0x000001f004047890 */ /* 0x000fe4000ff3e03f */
[----:B------:R-:W-:Y:S02]  /*00d0*/  UIADD3.X UR7, URZ, UR5, URZ, UP0, !UPT ;  /* 0x000000053f077290 */ /* 0x000fe400087fe43f */
[----:B------:R-:W-:-:S07]  /*00e0*/  UIADD3.X UR5, URZ, UR5, URZ, UP1, !UPT ;  /* 0x000000053f057290 */ /* 0x000fce0008ffe43f */
[----:B------:R0:W-:Y:S02]  /*00f0*/  UTMACCTL.PF [UR6] ;  /* 0x00000000060079b9 */ /* 0x0001e40008040000 */
[----:B------:R0:W-:Y:S02]  /*0100*/  UTMACCTL.PF [UR4] ;  /* 0x00000000040079b9 */ /* 0x0001e40008040000 */
[----:B0-----:R-:W-:Y:S01]  /*0110*/  NOP ;  /* 0x0000000000007918 */ /* 0x001fe20000000000 */
.L_x_1:
[----:B------:R-:W-:Y:S05]  /*0120*/  BSYNC B0 ;  /* 0x0000000000007941 */ /* 0x000fea0003800000 */
.L_x_0:
[----:B------:R-:W0:Y:S02]  /*0130*/  SHFL.IDX PT, R3, R2, RZ, 0x1f ;  /* 0x00001fff02037589 */ /* 0x000e2400000e0000 */
[----:B0-----:R-:W-:-:S13]  /*0140*/  ISETP.NE.AND P0, PT, R3, RZ, PT ;  /* 0x000000ff0300720c */ /* 0x001fda0003f05270 */
[----:B------:R-:W-:Y:S05]  /*0150*/  @P0 BRA `(.L_x_2) ;  /* 0x0000000000500947 */ /* 0x000fea0003800000 */
[----:B------:R-:W0:Y:S01]  /*0160*/  S2UR UR8, SR_CgaCtaId ;  /* 0x00000000000879c3 */ /* 0x000e220000008800 */
[----:B------:R-:W-:Y:S01]  /*0170*/  UMOV UR4, 0x400 ;  /* 0x0000040000047882 */ /* 0x000fe20000000000 */
[----:B------:R-:W-:Y:S01]  /*0180*/  UMOV UR5, 0x1 ;  /* 0x0000000100057882 */ /* 0x000fe20000000000 */
[----:B------:R-:W-:Y:S01]  /*0190*/  UMOV UR6, 0x4 ;  /* 0x0000000400067882 */ /* 0x000fe20000000000 */
[----:B------:R-:W-:Y:S01]  /*01a0*/  ELECT P0, URZ, PT ;  /* 0x00000000003f782f */ /* 0x000fe20003800000 */
[----:B------:R-:W-:-:S04]  /*01b0*/  UIADD3 UR6, -UR6, 0x100000, URZ ;  /* 0x0010000006067890 */ /* 0x000fc8000fffe13f */
[----:B------:R-:W-:Y:S02]  /*01c0*/  USHF.L.U32 UR7, UR6, 0xb, URZ ;  /* 0x0000000b06077899 */ /* 0x000fe4000800063f */
[----:B------:R-:W-:Y:S02]  /*01d0*/  USHF.L.U32 UR6, UR6, 0x1, URZ ;  /* 0x0000000106067899 */ /* 0x000fe4000800063f */
[----:B0-----:R-:W-:Y:S02]  /*01e0*/  ULEA UR8, UR8, UR4, 0x18 ;  /* 0x0000000408087291 */ /* 0x001fe4000f8ec03f */
[----:B------:R-:W-:-:S04]  /*01f0*/  UIADD3 UR4, -UR5, 0x100000, URZ ;  /* 0x0010000005047890 */ /* 0x000fc8000fffe13f */
[----:B------:R-:W-:Y:S02]  /*0200*/  USHF.L.U32 UR5, UR4, 0xb, URZ ;  /* 0x0000000b04057899 */ /* 0x000fe4000800063f */
[----:B------:R-:W-:Y:S01]  /*0210*/  USHF.L.U32 UR4, UR4, 0x1, URZ ;  /* 0x0000000104047899 */ /* 0x000fe2000800063f */
[----:B------:R-:W0:Y:S11]  /*0220*/  FENCE.VIEW.ASYNC.S ;  /* 0x00000000000073c6 */ /* 0x000e360000000000 */
[----:B0-----:R0:W1:Y:S01]  /*0230*/  SYNCS.EXCH.64 URZ, [UR8], UR4 ;  /* 0x00000004083f75b2 */ /* 0x0010620008000100 */
[----:B------:R0:W2:Y:S01]  /*0240*/  SYNCS.EXCH.64 URZ, [UR8+0x18], UR6 ;  /* 0x00001806083f75b2 */ /* 0x0000a20008000100 */
[----:B------:R0:W3:Y:S01]  /*0250*/  SYNCS.EXCH.64 URZ, [UR8+0x8], UR4 ;  /* 0x00000804083f75b2 */ /* 0x0000e20008000100 */
[----:B------:R0:W4:Y:S01]  /*0260*/  SYNCS.EXCH.64 URZ, [UR8+0x20], UR6 ;  /* 0x00002006083f75b2 */ /* 0x0001220008000100 */
[----:B------:R0:W0:Y:S01]  /*0270*/  SYNCS.EXCH.64 URZ, [UR8+0x10], UR4 ;  /* 0x00001004083f75b2 */ /* 0x0000220008000100 */
[----:B------:R0:W0:Y:S01]  /*0280*/  SYNCS.EXCH.64 URZ, [UR8+0x28], UR6 ;  /* 0x00002806083f75b2 */ /* 0x0000220008000100 */
[----:B------:R-:W-:Y:S01]  /*0290*/  NOP ;  /* 0x0000000000007918 */ /* 0x000fe20000000000 */
.L_x_2:
[----:B------:R-:W5:Y:S01]  /*02a0*/  SHFL.IDX PT, R2, R2, RZ, 0x1f ;  /* 0x00001fff02027589 */ /* 0x000f6200000e0000 */
[----:B------:R-:W-:Y:S01]  /*02b0*/  SHF.R.S32.HI R5, RZ, 0x1f, R0 ;  /* 0x0000001fff057819 */ /* 0x000fe20000011400 */
[----:B0-----:R-:W0:Y:S01]  /*02c0*/  S2UR UR8, SR_CTAID.X ;  /* 0x00000000000879c3 */ /* 0x001e220000002500 */
[----:B------:R-:W-:Y:S01]  /*02d0*/  ELECT P0, URZ, PT ;  /* 0x00000000003f782f */ /* 0x000fe20003800000 */
[----:B------:R-:W1:Y:S01]  /*02e0*/  S2R R8, SR_CTAID.Y ;  /* 0x0000000000087919 */ /* 0x000e620000002600 */
[----:B------:R-:W-:Y:S01]  /*02f0*/  LEA.HI R5, R5, R0, RZ, 0x7 ;  /* 0x0000000005057211 */ /* 0x000fe200078f38ff */
[----:B------:R-:W-:Y:S01]  /*0300*/  ULDC UR4, c[0x0][0x154] ;  /* 0x0000550000047ab9 */ /* 0x000fe20000000800 */
[----:B------:R-:W-:Y:S01]  /*0310*/  NOP ;  /* 0x0000000000007918 */ /* 0x000fe20000000000 */
[----:B------:R-:W-:Y:S01]  /*0320*/  NOP ;  /* 0x0000000000007918 */ /* 0x000fe20000000000 */
[----:B------:R-:W-:Y:S01]  /*0330*/  LOP3.LUT R5, R5, 0xffffff80, RZ, 0xc0, !PT ;  /* 0xffffff8005057812 */ /* 0x000fe200078ec0ff */
[----:B------:R-:W2:Y:S04]  /*0340*/  LDC R14, c[0x0][0x140] ;  /* 0x00005000ff0e7b82 */ /* 0x000ea80000000800 */
[----:B------:R-:W-:-:S04]  /*0350*/  IMAD.IADD R5, R0, 0x1, -R5 ;  /* 0x0000000100057824 */ /* 0x000fc800078e0a05 */
[----:B------:R-:W3:Y:S01]  /*0360*/  LDC R19, c[0x0][0x148] ;  /* 0x00005200ff137b82 */ /* 0x000ee20000000800 */
[----:B------:R-:W-:Y:S02]  /*0370*/  SHF.R.S32.HI R10, RZ, 0x1f, R5 ;  /* 0x0000001fff0a7819 */ /* 0x000fe40000011405 */
[----:B------:R-:W-:Y:S02]  /*0380*/  LOP3.LUT P2, RZ, R5, 0x7, RZ, 0xc0, !PT ;  /* 0x0000000705ff7812 */ /* 0x000fe4000784c0ff */
[----:B------:R-:W-:Y:S02]  /*0390*/  LEA.HI R10, R10, R5, RZ, 0x3 ;  /* 0x000000050a0a7211 */ /* 0x000fe400078f18ff */
[----:B-----5:R-:W-:Y:S01]  /*03a0*/  ISETP.NE.OR P0, PT, R2, RZ, !P0 ;  /* 0x000000ff0200720c */ /* 0x020fe20004705670 */
[----:B------:R-:W5:Y:S01]  /*03b0*/  LDC R12, c[0x0][0x144] ;  /* 0x00005100ff0c7b82 */ /* 0x000f620000000800 */
[--C-:B------:R-:W-:Y:S02]  /*03c0*/  SHF.R.S32.HI R2, RZ, 0x3, R10.reuse ;  /* 0x00000003ff027819 */ /* 0x100fe4000001140a */
[----:B------:R-:W-:-:S02]  /*03d0*/  SHF.R.S32.HI R7, RZ, 0x1f, R10 ;  /* 0x0000001fff077819 */ /* 0x000fc4000001140a */
[----:B------:R-:W-:Y:S02]  /*03e0*/  SHF.R.S32.HI R10, RZ, 0x1f, R3 ;  /* 0x0000001fff0a7819 */ /* 0x000fe40000011403 */
[----:B------:R-:W-:Y:S02]  /*03f0*/  LEA.HI R7, R7, R2, RZ, 0x2 ;  /* 0x0000000207077211 */ /* 0x000fe400078f10ff */
[----:B------:R-:W-:Y:S02]  /*0400*/  LEA.HI R10, R10, R3, RZ, 0x2 ;  /* 0x000000030a0a7211 */ /* 0x000fe400078f10ff */
[----:B------:R-:W-:Y:S01]  /*0410*/  LOP3.LUT R7, R7, 0xfffffffc, RZ, 0xc0, !PT ;  /* 0xfffffffc07077812 */ /* 0x000fe200078ec0ff */
[----:B------:R-:W-:Y:S01]  /*0420*/  VOTEU.ALL UP0, P0 ;  /* 0x00000000003f7886 */ /* 0x000fe20000000000 */
[----:B-1----:R-:W-:Y:S01]  /*0430*/  I2FP.F32.U32 R11, R8 ;  /* 0x00000008000b7245 */ /* 0x002fe20000201000 */
[----:B------:R-:W-:Y:S01]  /*0440*/  VOTEU.ALL UP1, P0 ;  /* 0x00000000003f7886 */ /* 0x000fe20000020000 */
[----:B------:R-:W-:Y:S01]  /*0450*/  LOP3.LUT R10, R10, 0x3ffffffc, RZ, 0xc0, !PT ;  /* 0x3ffffffc0a0a7812 */ /* 0x000fe200078ec0ff */
[----:B------:R-:W-:Y:S01]  /*0460*/  IMAD.IADD R7, R2, 0x1, -R7 ;  /* 0x0000000102077824 */ /* 0x000fe200078e0a07 */
[----:B------:R-:W1:Y:S01]  /*0470*/  @!UP0 S2UR UR7, SR_CgaCtaId ;  /* 0x00000000000789c3 */ /* 0x000e620000008800 */
[----:B0-----:R-:W-:Y:S01]  /*0480*/  I2FP.F32.U32 R2, UR8 ;  /* 0x0000000800027c45 */ /* 0x001fe20008201000 */
[----:B------:R-:W-:Y:S01]  /*0490*/  FMUL R13, R11, UR4 ;  /* 0x000000040b0d7c20 */ /* 0x000fe20008400000 */
[----:B------:R-:W-:Y:S01]  /*04a0*/  ULDC UR4, c[0x0][0x150] ;  /* 0x0000540000047ab9 */ /* 0x000fe20000000800 */
[----:B------:R-:W-:Y:S01]  /*04b0*/  IMAD.IADD R10, R3, 0x1, -R10 ;  /* 0x00000001030a7824 */ /* 0x000fe200078e0a0a */
[----:B------:R-:W-:Y:S01]  /*04c0*/  SHF.R.S32.HI R3, RZ, 0x1f, R6 ;  /* 0x0000001fff037819 */ /* 0x000fe20000011406 */
[----:B------:R-:W-:Y:S01]  /*04d0*/  FMUL R11, R2, UR4 ;  /* 0x00000004020b7c20 */ /* 0x000fe20008400000 */
[----:B------:R-:W-:Y:S01]  /*04e0*/  UMOV UR4, 0x20 ;  /* 0x0000002000047882 */ /* 0x000fe20000000000 */
[----:B------:R-:W0:Y:S01]  /*04f0*/  F2I.U32.TRUNC.NTZ R13, R13 ;  /* 0x0000000d000d7305 */ /* 0x000e22000020f000 */
[----:B------:R-:W-:Y:S01]  /*0500*/  LEA.HI R3, R3, R6, RZ, 0x2 ;  /* 0x0000000603037211 */ /* 0x000fe200078f10ff */
[----:B------:R-:W-:Y:S01]  /*0510*/  IMAD R7, R10, 0x4, R7 ;  /* 0x000000040a077824 */ /* 0x000fe200078e0207 */
[----:B------:R-:W-:Y:S01]  /*0520*/  @!UP0 UMOV UR6, 0x400 ;  /* 0x0000040000068882 */ /* 0x000fe20000000000 */
[----:B------:R-:W-:-:S04]  /*0530*/  @!UP0 UIADD3 UR4, -UR4, 0x100000, URZ ;  /* 0x0010000004048890 */ /* 0x000fc8000fffe13f */
[----:B------:R-:W-:Y:S02]  /*0540*/  @!UP0 USHF.L.U32 UR5, UR4, 0xb, URZ ;  /* 0x0000000b04058899 */ /* 0x000fe4000800063f */
[----:B------:R-:W-:Y:S01]  /*0550*/  @!UP0 USHF.L.U32 UR4, UR4, 0x1, URZ ;  /* 0x0000000104048899 */ /* 0x000fe2000800063f */
[----:B------:R-:W-:Y:S01]  /*0560*/  LOP3.LUT R3, R3, 0xfffffffc, RZ, 0xc0, !PT ;  /* 0xfffffffc03037812 */ /* 0x000fe200078ec0ff */
[C---:B------:R-:W-:Y:S01]  /*0570*/  IMAD.SHL.U32 R2, R7.reuse, 0x4, RZ ;  /* 0x0000000407027824 */ /* 0x040fe200078e00ff */
[----:B--2---:R-:W-:Y:S01]  /*0580*/  ISETP.EQ.U32.AND P3, PT, R14, 0x1, PT ;  /* 0x000000010e00780c */ /* 0x004fe20003f62070 */
[----:B------:R-:W2:Y:S01]  /*0590*/  F2I.U32.TRUNC.NTZ R11, R11 ;  /* 0x0000000b000b7305 */ /* 0x000ea2000020f000 */
[----:B------:R-:W-:Y:S02]  /*05a0*/  VIADD R10, R4, 0xffffffff ;  /* 0xffffffff040a7836 */ /* 0x000fe40000000000 */
[----:B------:R-:W-:Y:S01]  /*05b0*/  IMAD.IADD R6, R6, 0x1, -R3 ;  /* 0x0000000106067824 */ /* 0x000fe200078e0a03 */
[----:B------:R-:W-:-:S02]  /*05c0*/  LOP3.LUT R5, R7, 0xc, R2, 0x78, !PT ;  /* 0x0000000c07057812 */ /* 0x000fc400078e7802 */
[----:B------:R-:W-:Y:S01]  /*05d0*/  ISETP.GE.U32.AND P5, PT, R10, 0x2, PT ;  /* 0x000000020a00780c */ /* 0x000fe20003fa6070 */
[----:B0-----:R-:W-:Y:S01]  /*05e0*/  IMAD.MOV R20, RZ, RZ, -R13 ;  /* 0x000000ffff147224 */ /* 0x001fe200078e0a0d */
[----:B-1----:R-:W-:Y:S01]  /*05f0*/  @!UP0 ULEA UR6, UR7, UR6, 0x18 ;  /* 0x0000000607068291 */ /* 0x002fe2000f8ec03f */
[C---:B------:R-:W-:Y:S01]  /*0600*/  ISETP.NE.AND P1, PT, R6.reuse, 0x3, PT ;  /* 0x000000030600780c */ /* 0x040fe20003f25270 */
[----:B------:R-:W-:Y:S01]  /*0610*/  VOTEU.ALL UP0, P0 ;  /* 0x00000000003f7886 */ /* 0x000fe20000000000 */
[----:B---3--:R-:W-:Y:S01]  /*0620*/  IMAD R2, R19, R20, R8 ;  /* 0x0000001413027224 */ /* 0x008fe200078e0208 */
[----:B------:R-:W-:Y:S02]  /*0630*/  ISETP.LT.U32.AND P0, PT, R5, 0x2, !P2 ;  /* 0x000000020500780c */ /* 0x000fe40005701070 */
[----:B------:R-:W-:Y:S01]  /*0640*/  ISETP.EQ.OR P1, PT, R6, RZ, !P1 ;  /* 0x000000ff0600720c */ /* 0x000fe20004f22670 */
[----:B--2---:R-:W-:Y:S01]  /*0650*/  IMAD.MOV R11, RZ, RZ, -R11 ;  /* 0x000000ffff0b7224 */ /* 0x004fe200078e0a0b */
[----:B------:R-:W-:-:S02]  /*0660*/  ISETP.NE.AND P4, PT, R2, R5, PT ;  /* 0x000000050200720c */ /* 0x000fc40003f85270 */
[----:B------:R-:W-:Y:S01]  /*0670*/  ISETP.EQ.AND P1, PT, R4, RZ, P1 ;  /* 0x000000ff0400720c */ /* 0x000fe20000f22270 */
[----:B-----5:R-:W-:Y:S01]  /*0680*/  IMAD R11, R12, R11, UR8 ;  /* 0x000000080c0b7e24 */ /* 0x020fe2000f8e020b */
[----:B------:R-:W-:Y:S01]  /*0690*/  ISETP.NE.AND P2, PT, R4, RZ, PT ;  /* 0x000000ff0400720c */ /* 0x000fe20003f45270 */
[----:B------:R-:W0:Y:S02]  /*06a0*/  FENCE.VIEW.ASYNC.S ;  /* 0x00000000000073c6 */ /* 0x000e240000000000 */
[----:B0-----:R0:W1:Y:S01]  /*06b0*/  @!UP0 SYNCS.EXCH.64 URZ, [UR6+0x40], UR4 ;  /* 0x00004004063f85b2 */ /* 0x0010620008000100 */
[----:B------:R-:W-:Y:S02]  /*06c0*/  SEL R4, RZ, 0x1, !P1 ;  /* 0x00000001ff047807 */ /* 0x000fe40004800000 */
[----:B------:R-:W-:Y:S02]  /*06d0*/  ISETP.EQ.OR P4, PT, R11, RZ, !P4 ;  /* 0x000000ff0b00720c */ /* 0x000fe40006782670 */
[----:B------:R-:W-:-:S02]  /*06e0*/  SEL R4, R4, 0x2, P5 ;  /* 0x0000000204047807 */ /* 0x000fc40002800000 */
[----:B------:R-:W-:Y:S01]  /*06f0*/  PLOP3.LUT P0, PT, P0, P4, PT, 0x80, 0x0 ;  /* 0x000000000000781c */ /* 0x000fe20000709070 */
[----:B------:R0:W2:Y:S01]  /*0700*/  @!UP1 SYNCS.EXCH.64 URZ, [UR6+0x48], UR4 ;  /* 0x00004804063f95b2 */ /* 0x0000a20008000100 */
[----:B------:R-:W-:Y:S01]  /*0710*/  NOP ;  /* 0x0000000000007918 */ /* 0x000fe20000000000 */
[----:B------:R-:W-:Y:S10]  /*0720*/  @!P3 BRA `(.L_x_3) ;  /* 0x000000000008b947 */ /* 0x000ff40003800000 */
[----:B-12-4-:R-:W-:Y:S01]  /*0730*/  UCGABAR_ARV ;  /* 0x00000000000079c7 */ /* 0x016fe20008000000 */
[----:B------:R-:W-:Y:S05]  /*0740*/  BRA `(.L_x_4) ;  /* 0x0000000000047947 */ /* 0x000fea0003800000 */
.L_x_3:
[----:B-12-4-:R-:W-:Y:S01]  /*0750*/  NOP ;  /* 0x0000000000007918 */ /* 0x016fe20000000000 */
.L_x_4:
[----:B------:R-:W1:Y:S01]  /*0760*/  LDC R2, c[0x0][0x65c] ;  /* 0x00019700ff027b82 */ /* 0x000e620000000800 */
[----:B------:R-:W-:Y:S01]  /*0770*/  IMAD.MOV.U32 R3, RZ, RZ, RZ ;  /* 0x000000ffff037224 */ /* 0x000fe200078e00ff */
[----:B-1----:R-:W-:Y:S01]  /*0780*/  ISETP.NE.AND P4, PT, R2, 0x1, PT ;  /* 0x000000010200780c */ /* 0x002fe20003f85270 */
[----:B------:R-:W-:-:S12]  /*0790*/  IMAD.U32 R2, RZ, RZ, UR8 ;  /* 0x00000008ff027e24 */ /* 0x000fd8000f8e00ff */
[----:B------:R-:W1:Y:S01]  /*07a0*/  @P4 LDC R15, c[0x0][0x10] ;  /* 0x00000400ff0f4b82 */ /* 0x000e620000000800 */
[----:B------:R-:W-:Y:S02]  /*07b0*/  @P4 IMAD.MOV.U32 R9, RZ, RZ, RZ ;  /* 0x000000ffff094224 */ /* 0x000fe400078e00ff */
[----:B------:R-:W-:-:S05]  /*07c0*/  @P4 IMAD.MOV.U32 R7, RZ, RZ, RZ ;  /* 0x000000ffff074224 */ /* 0x000fca00078e00ff */
[----:B------:R-:W2:Y:S01]  /*07d0*/  @!P4 LDC R13, c[0x0][0xc] ;  /* 0x00000300ff0dcb82 */ /* 0x000ea20000000800 */
[----:B-1----:R-:W-:-:S04]  /*07e0*/  @P4 IMAD.WIDE.U32 R14, R15, UR8, R8 ;  /* 0x000000080f0e4c25 */ /* 0x002fc8000f8e0008 */
[----:B--2---:R-:W-:-:S04]  /*07f0*/  @!P4 IMAD.WIDE.U32 R12, R8, R13, R2 ;  /* 0x0000000d080cc225 */ /* 0x004fc800078e0002 */
[----:B------:R-:W-:Y:S02]  /*0800*/  @P4 IMAD.MOV.U32 R2, RZ, RZ, R14 ;  /* 0x000000ffff024224 */ /* 0x000fe400078e000e */
[----:B------:R-:W-:Y:S02]  /*0810*/  @P4 IMAD.IADD R3, R15, 0x1, R7 ;  /* 0x000000010f034824 */ /* 0x000fe400078e0207 */
[----:B------:R-:W-:Y:S02]  /*0820*/  @!P4 IMAD.MOV.U32 R2, RZ, RZ, R12 ;  /* 0x000000ffff02c224 */ /* 0x000fe400078e000c */
[----:B------:R-:W-:Y:S01]  /*0830*/  @!P4 IMAD.MOV.U32 R3, RZ, RZ, R13 ;  /* 0x000000ffff03c224 */ /* 0x000fe200078e000d */
[----:B------:R-:W-:Y:S06]  /*0840*/  @!P3 BRA `(.L_x_5) ;  /* 0x00000000000cb947 */ /* 0x000fec0003800000 */
[----:B------:R-:W-:Y:S01]  /*0850*/  UCGABAR_WAIT ;  /* 0x0000000000007dc7 */ /* 0x000fe20008000000 */
[----:B------:R-:W-:Y:S01]  /*0860*/  CCTL.IVALL ;  /* 0x00000000ff00798f */ /* 0x000fe20002000000 */
[----:B------:R-:W-:Y:S05]  /*0870*/  BRA `(.L_x_6) ;  /* 0x0000000000047947 */ /* 0x000fea0003800000 */
.L_x_5:
[----:B------:R-:W-:Y:S06]  /*0880*/  BAR.SYNC.DEFER_BLOCKING 0x0 ;  /* 0x0000000000007b1d */ /* 0x000fec0000010000 */
.L_x_6:
[----:B------:R-:W-:Y:S05]  /*0890*/  @!P2 BRA `(.L_x_7) ;  /* 0x000000740090a947 */ /* 0x000fea0003800000 */
[----:B------:R-:W-:-:S13]  /*08a0*/  ISETP.GT.U32.AND P1, PT, R10, 0x1, PT ;  /* 0x000000010a00780c */ /* 0x000fda0003f24070 */
[----:B0-----:R-:W-:Y:S05]  /*08b0*/  @P1 EXIT ;  /* 0x000000000000194d */ /* 0x001fea0003800000 */
[----:B------:R-:W-:Y:S01]  /*08c0*/  ULDC.64 UR4, c[0x0][0x650] ;  /* 0x0001940000047ab9 */ /* 0x000fe20000000a00 */
[----:B------:R-:W-:Y:S01]  /*08d0*/  PRMT R14, RZ, 0x7610, R14 ;  /* 0x00007610ff0e7816 */ /* 0x000fe2000000000e */
[----:B------:R-:W-:Y:S01]  /*08e0*/  IMAD.MOV.U32 R7, RZ, RZ, -0x1 ;  /* 0xffffffffff077424 */ /* 0x000fe200078e00ff */
[----:B------:R-:W-:Y:S01]  /*08f0*/  ISETP.GE.U32.AND P1, PT, R2, UR4, PT ;  /* 0x0000000402007c0c */ /* 0x000fe2000bf26070 */
[----:B------:R-:W-:Y:S02]  /*0900*/  IMAD.MOV.U32 R10, RZ, RZ, -0x1 ;  /* 0xffffffffff0a7424 */ /* 0x000fe400078e00ff */
[----:B------:R-:W-:Y:S01]  /*0910*/  IMAD.MOV.U32 R6, RZ, RZ, -0x1 ;  /* 0xffffffffff067424 */ /* 0x000fe200078e00ff */
[----:B------:R-:W-:-:S13]  /*0920*/  ISETP.GE.U32.AND.EX P1, PT, R3, UR5, PT, P1 ;  /* 0x0000000503007c0c */ /* 0x000fda000bf26110 */
[----:B------:R-:W-:Y:S05]  /*0930*/  @P1 BRA `(.L_x_8) ;  /* 0x0000000400281947 */ /* 0x000fea0003800000 */
[----:B------:R-:W0:Y:S01]  /*0940*/  LDC.64 R22, c[0x0][0x628] ;  /* 0x00018a00ff167b82 */ /* 0x000e220000000a00 */
[----:B------:R-:W-:Y:S02]  /*0950*/  IMAD.MOV.U32 R6, RZ, RZ, R2 ;  /* 0x000000ffff067224 */ /* 0x000fe400078e0002 */
[----:B------:R-:W-:-:S05]  /*0960*/  IMAD.MOV.U32 R7, RZ, RZ, R3 ;  /* 0x000000ffff077224 */ /* 0x000fca00078e0003 */
[----:B------:R-:W1:Y:S08]  /*0970*/  LDC R10, c[0x0][0x630] ;  /* 0x00018c00ff0a7b82 */ /* 0x000e700000000800 */
[----:B------:R-:W2:Y:S01]  /*0980*/  LDC.64 R24, c[0x0][0x620] ;  /* 0x00018800ff187b82 */ /* 0x000ea20000000a00 */
[----:B0-----:R-:W-:-:S04]  /*0990*/  ISETP.NE.U32.AND P1, PT, R22, RZ, PT ;  /* 0x000000ff1600720c */ /* 0x001fc80003f25070 */
[----:B------:R-:W-:-:S13]  /*09a0*/  ISETP.NE.AND.EX P1, PT, R23, RZ, PT, P1 ;  /* 0x000000ff1700720c */ /* 0x000fda0003f25310 */
[----:B-12---:R-:W-:Y:S05]  /*09b0*/  @!P1 BRA `(.L_x_9) ;  /* 0x0000000000289947 */ /* 0x006fea0003800000 */
[----:B------:R-:W0:Y:S02]  /*09c0*/  LDC R15, c[0x0][0x634] ;  /* 0x00018d00ff0f7b82 */ /* 0x000e240000000800 */
[----:B0-----:R-:W-:-:S05]  /*09d0*/  IADD3 R15, P1, R2, R15, RZ ;  /* 0x0000000f020f7210 */ /* 0x001fca0007f3e0ff */
[----:B------:R-:W-:-:S04]  /*09e0*/  IMAD.X R17, RZ, RZ, R3, P1 ;  /* 0x000000ffff117224 */ /* 0x000fc800008e0603 */
[----:B------:R-:W-:-:S04]  /*09f0*/  IMAD.WIDE.U32 R6, R17, R22, RZ ;  /* 0x0000001611067225 */ /* 0x000fc800078e00ff */
[----:B------:R-:W-:-:S04]  /*0a00*/  IMAD.WIDE.U32 R12, P1, R15, R23, R6 ;  /* 0x000000170f0c7225 */ /* 0x000fc80007820006 */
[----:B------:R-:W-:-:S04]  /*0a10*/  IMAD.WIDE.U32 R6, R15, R22, RZ ;  /* 0x000000160f067225 */ /* 0x000fc800078e00ff */
[----:B------:R-:W-:Y:S01]  /*0a20*/  IMAD.X R15, RZ, RZ, RZ, P1 ;  /* 0x000000ffff0f7224 */ /* 0x000fe200008e06ff */
[----:B------:R-:W-:Y:S01]  /*0a30*/  IADD3 RZ, P1, R7, R12, RZ ;  /* 0x0000000c07ff7210 */ /* 0x000fe20007f3e0ff */
[----:B------:R-:W-:-:S04]  /*0a40*/  IMAD.MOV.U32 R14, RZ, RZ, R13 ;  /* 0x000000ffff0e7224 */ /* 0x000fc800078e000d */
[----:B------:R-:W-:-:S08]  /*0a50*/  IMAD.WIDE.U32.X R6, R17, R23, R14, P1 ;  /* 0x0000001711067225 */ /* 0x000fd000008e040e */
.L_x_9:
[----:B------:R-:W0:Y:S01]  /*0a60*/  LDC.64 R22, c[0x0][0x640] ;  /* 0x00019000ff167b82 */ /* 0x000e220000000a00 */
[--C-:B------:R-:W-:Y:S01]  /*0a70*/  SHF.R.U64 R26, R6, R10, R7.reuse ;  /* 0x0000000a061a7219 */ /* 0x100fe20000001207 */
[----:B------:R-:W-:Y:S01]  /*0a80*/  IMAD R20, R19, R20, R8 ;  /* 0x0000001413147224 */ /* 0x000fe200078e0208 */
[----:B------:R-:W-:Y:S01]  /*0a90*/  SHF.R.U32.HI R6, RZ, R10, R7 ;  /* 0x0000000aff067219 */ /* 0x000fe20000011607 */
[----:B------:R-:W-:Y:S01]  /*0aa0*/  IMAD.MOV.U32 R19, RZ, RZ, 0x1 ;  /* 0x00000001ff137424 */ /* 0x000fe200078e00ff */
[----:B------:R-:W-:-:S03]  /*0ab0*/  IADD3 R9, P1, RZ, -R26, RZ ;  /* 0x8000001aff097210 */ /* 0x000fc60007f3e0ff */
[----:B------:R-:W1:Y:S02]  /*0ac0*/  LDC R12, c[0x0][0x618] ;  /* 0x00018600ff0c7b82 */ /* 0x000e640000000800 */
[----:B------:R-:W-:-:S04]  /*0ad0*/  IMAD.X R7, RZ, RZ, ~R6, P1 ;  /* 0x000000ffff077224 */ /* 0x000fc800008e0e06 */
[-C--:B------:R-:W-:Y:S02]  /*0ae0*/  IMAD R10, R7, R24.reuse, RZ ;  /* 0x00000018070a7224 */ /* 0x080fe400078e02ff */
[----:B------:R-:W2:Y:S01]  /*0af0*/  LDC R16, c[0x0][0x608] ;  /* 0x00018200ff107b82 */ /* 0x000ea20000000800 */
[----:B------:R-:W-:-:S04]  /*0b00*/  IMAD.WIDE.U32 R6, R9, R24, R2 ;  /* 0x0000001809067225 */ /* 0x000fc800078e0002 */
[----:B------:R-:W-:-:S03]  /*0b10*/  IMAD R9, R9, R25, R10 ;  /* 0x0000001909097224 */ /* 0x000fc600078e020a */
[----:B------:R-:W3:Y:S01]  /*0b20*/  LDC R18, c[0x0][0x658] ;  /* 0x00019600ff127b82 */ /* 0x000ee20000000800 */
[----:B------:R-:W-:Y:S01]  /*0b30*/  IMAD.IADD R7, R7, 0x1, R9 ;  /* 0x0000000107077824 */ /* 0x000fe200078e0209 */
[----:B0-----:R-:W-:Y:S01]  /*0b40*/  ISETP.NE.U32.AND P1, PT, R22, RZ, PT ;  /* 0x000000ff1600720c */ /* 0x001fe20003f25070 */
[----:B------:R-:W-:-:S03]  /*0b50*/  IMAD.MOV.U32 R9, RZ, RZ, -0x1 ;  /* 0xffffffffff097424 */ /* 0x000fc600078e00ff */
[----:B------:R-:W-:Y:S02]  /*0b60*/  ISETP.NE.AND.EX P1, PT, R23, RZ, PT, P1 ;  /* 0x000000ff1700720c */ /* 0x000fe40003f25310 */
[----:B------:R-:W0:Y:S01]  /*0b70*/  LDC R17, c[0x0][0x600] ;  /* 0x00018000ff117b82 */ /* 0x000e220000000800 */
[-CC-:B-1----:R-:W-:Y:S02]  /*0b80*/  SHF.R.U64 R14, R6, R12.reuse, R7.reuse ;  /* 0x0000000c060e7219 */ /* 0x182fe40000001207 */
[----:B------:R-:W-:-:S05]  /*0b90*/  SHF.R.U32.HI R7, RZ, R12, R7 ;  /* 0x0000000cff077219 */ /* 0x000fca0000011607 */
[----:B------:R-:W1:Y:S01]  /*0ba0*/  LDC R21, c[0x0][0x648] ;  /* 0x00019200ff157b82 */ /* 0x000e620000000800 */
[-CC-:B--2---:R-:W-:Y:S02]  /*0bb0*/  SHF.R.U64 R27, R14, R16.reuse, R7.reuse ;  /* 0x000000100e1b7219 */ /* 0x184fe40000001207 */
[----:B------:R-:W-:-:S05]  /*0bc0*/  SHF.R.U32.HI R7, RZ, R16, R7 ;  /* 0x00000010ff077219 */ /* 0x000fca0000011607 */
[----:B------:R-:W2:Y:S01]  /*0bd0*/  LDC R25, c[0x0][0x638] ;  /* 0x00018e00ff197b82 */ /* 0x000ea20000000800 */
[-C--:B---3--:R-:W-:Y:S02]  /*0be0*/  SHF.L.U32 R6, R9, R18.reuse, RZ ;  /* 0x0000001209067219 */ /* 0x088fe400000006ff */
[--C-:B------:R-:W-:Y:S02]  /*0bf0*/  SHF.R.U64 R16, R27, R18, R7.reuse ;  /* 0x000000121b107219 */ /* 0x100fe40000001207 */
[----:B------:R-:W-:Y:S02]  /*0c00*/  LOP3.LUT R10, RZ, R6, RZ, 0x33, !PT ;  /* 0x00000006ff0a7212 */ /* 0x000fe400078e33ff */
[----:B------:R-:W-:Y:S01]  /*0c10*/  SHF.R.U32.HI R7, RZ, R18, R7 ;  /* 0x00000012ff077219 */ /* 0x000fe20000011607 */
[----:B------:R-:W3:Y:S01]  /*0c20*/  LDC R24, c[0x0][0x610] ;  /* 0x00018400ff187b82 */ /* 0x000ee20000000800 */
[----:B------:R-:W-:Y:S01]  /*0c30*/  IMAD.MOV.U32 R6, RZ, RZ, R16 ;  /* 0x000000ffff067224 */ /* 0x000fe200078e0010 */
[----:B------:R-:W-:Y:S06]  /*0c40*/  @!P1 BRA `(.L_x_10) ;  /* 0x0000000000289947 */ /* 0x000fec0003800000 */
[----:B------:R-:W4:Y:S02]  /*0c50*/  LDC R13, c[0x0][0x64c] ;  /* 0x00019300ff0d7b82 */ /* 0x000f240000000800 */
[----:B----4-:R-:W-:-:S05]  /*0c60*/  IADD3 R13, P1, R16, R13, RZ ;  /* 0x0000000d100d7210 */ /* 0x010fca0007f3e0ff */
        /* <DEDUP_REMOVED lines=8> */
.L_x_10:
[----:B-1----:R-:W-:Y:S01]  /*0cf0*/  SHF.R.U64 R8, R6, R21, R7 ;  /* 0x0000001506087219 */ /* 0x002fe20000001207 */
[----:B0-----:R-:W-:Y:S01]  /*0d00*/  VIADD R9, R17, 0xffffffff ;  /* 0xffffffff11097836 */ /* 0x001fe20000000000 */
[----:B------:R-:W-:Y:S02]  /*0d10*/  SHF.L.U32 R6, R19, R18, RZ ;  /* 0x0000001213067219 */ /* 0x000fe400000006ff */
[----:B------:R-:W-:Y:S01]  /*0d20*/  LOP3.LUT R7, R27, R10, RZ, 0xc0, !PT ;  /* 0x0000000a1b077212 */ /* 0x000fe200078ec0ff */
[----:B------:R-:W-:Y:S01]  /*0d30*/  IMAD.MOV R10, RZ, RZ, -R8 ;  /* 0x000000ffff0a7224 */ /* 0x000fe200078e0a08 */
[----:B------:R-:W-:Y:S02]  /*0d40*/  SEL R11, R11, R20, !P4 ;  /* 0x000000140b0b7207 */ /* 0x000fe40006000000 */
[----:B------:R-:W-:Y:S01]  /*0d50*/  LOP3.LUT R9, R14, R9, RZ, 0xc0, !PT ;  /* 0x000000090e097212 */ /* 0x000fe200078ec0ff */
[----:B------:R-:W-:Y:S02]  /*0d60*/  IMAD R8, R6, R8, R7 ;  /* 0x0000000806087224 */ /* 0x000fe400078e0207 */
[----:B--2---:R-:W-:-:S02]  /*0d70*/  IMAD R6, R10, R25, R16 ;  /* 0x000000190a067224 */ /* 0x004fc400078e0210 */
[----:B---3--:R-:W-:Y:S02]  /*0d80*/  IMAD R11, R8, R24, R11 ;  /* 0x00000018080b7224 */ /* 0x008fe400078e020b */
[----:B------:R-:W-:Y:S02]  /*0d90*/  IMAD R6, R6, R17, R9 ;  /* 0x0000001106067224 */ /* 0x000fe400078e0209 */
[----:B------:R-:W-:-:S03]  /*0da0*/  IMAD.MOV.U32 R14, RZ, RZ, 0x1 ;  /* 0x00000001ff0e7424 */ /* 0x000fc600078e00ff */
[----:B------:R-:W-:Y:S02]  /*0db0*/  SEL R10, R6, R11, !P4 ;  /* 0x0000000b060a7207 */ /* 0x000fe40006000000 */
[----:B------:R-:W-:Y:S01]  /*0dc0*/  SEL R7, R11, R6, !P4 ;  /* 0x000000060b077207 */ /* 0x000fe20006000000 */
[----:B------:R-:W-:-:S07]  /*0dd0*/  IMAD.MOV.U32 R6, RZ, RZ, R26 ;  /* 0x000000ffff067224 */ /* 0x000fce00078e001a */
.L_x_8:
[----:B------:R-:W-:-:S08]  /*0de0*/  NOP ;  /* 0x0000000000007918 */ /* 0x000fd00000000000 */
[----:B------:R-:W0:Y:S02]  /*0df0*/  USETMAXREG.TRY_ALLOC.CTAPOOL UP0, 0xe8 ;  /* 0x000000e8000079c8 */ /* 0x000e240008000600 */
[----:B0-----:R-:W-:-:S13]  /*0e00*/  PLOP3.LUT P1, PT, PT, PT, UP0, 0x80, 0x0 ;  /* 0x000000000000781c */ /* 0x001fda0003f2f008 */
[----:B------:R-:W-:Y:S05]  /*0e10*/  @!P1 BRA `(.L_x_8) ;  /* 0xfffffffc00f09947 */ /* 0x000fea000383ffff */
[----:B------:R-:W-:Y:S01]  /*0e20*/  ULDC.64 UR4, c[0x0][0x598] ;  /* 0x0001660000047ab9 */ /* 0x000fe20000000a00 */
[----:B------:R-:W-:Y:S01]  /*0e30*/  ULDC.64 UR16, c[0x0][0x208] ;  /* 0x0000820000107ab9 */ /* 0x000fe20000000a00 */
[----:B------:R-:W-:-:S04]  /*0e40*/  ISETP.NE.U32.AND P1, PT, RZ, UR4, PT ;  /* 0x00000004ff007c0c */ /* 0x000fc8000bf25070 */
[----:B------:R-:W-:-:S13]  /*0e50*/  ISETP.NE.AND.EX P1, PT, RZ, UR5, PT, P1 ;  /* 0x00000005ff007c0c */ /* 0x000fda000bf25310 */
[----:B------:R-:W-:Y:S05]  /*0e60*/  @!P1 BRA `(.L_x_11) ;  /* 0x00000000001c9947 */ /* 0x000fea0003800000 */
[----:B------:R-:W0:Y:S02]  /*0e70*/  LDC.64 R8, c[0x0][0x598] ;  /* 0x00016600ff087b82 */ /* 0x000e240000000a00 */
[----:B0-----:R-:W2:Y:S02]  /*0e80*/  LDG.E.64 R8, desc[UR16][R8.64] ;  /* 0x0000001008087981 */ /* 0x001ea4000c1e1b00 */
[----:B--2---:R-:W-:-:S04]  /*0e90*/  ISETP.NE.U32.AND P1, PT, R8, RZ, PT ;  /* 0x000000ff0800720c */ /* 0x004fc80003f25070 */
[----:B------:R-:W-:-:S13]  /*0ea0*/  ISETP.NE.AND.EX P1, PT, R9, RZ, PT, P1 ;  /* 0x000000ff0900720c */ /* 0x000fda0003f25310 */
[----:B------:R-:W-:Y:S05]  /*0eb0*/  @!P1 BRA `(.L_x_11) ;  /* 0x0000000000089947 */ /* 0x000fea0003800000 */
[----:B------:R0:W5:Y:S01]  /*0ec0*/  LD.E R8, desc[UR16][R8.64] ;  /* 0x0000001008087980 */ /* 0x000162000c101900 */
[----:B------:R-:W-:Y:S05]  /*0ed0*/  BRA `(.L_x_12) ;  /* 0x0000000000207947 */ /* 0x000fea0003800000 */
.L_x_11:
[----:B------:R-:W-:Y:S02]  /*0ee0*/  ULDC.64 UR4, c[0x0][0x588] ;  /* 0x0001620000047ab9 */ /* 0x000fe40000000a00 */
[----:B------:R-:W-:-:S04]  /*0ef0*/  ISETP.NE.U32.AND P1, PT, RZ, UR4, PT ;  /* 0x00000004ff007c0c */ /* 0x000fc8000bf25070 */
[----:B------:R-:W-:-:S13]  /*0f00*/  ISETP.NE.AND.EX P1, PT, RZ, UR5, PT, P1 ;  /* 0x00000005ff007c0c */ /* 0x000fda000bf25310 */
[----:B------:R-:W-:Y:S05]  /*0f10*/  @!P1 BRA `(.L_x_13) ;  /* 0x00000000000c9947 */ /* 0x000fea0003800000 */
[----:B------:R-:W0:Y:S02]  /*0f20*/  LDC.64 R8, c[0x0][0x588] ;  /* 0x00016200ff087b82 */ /* 0x000e240000000a00 */
[----:B0-----:R1:W5:Y:S01]  /*0f30*/  LDG.E R8, desc[UR16][R8.64] ;  /* 0x0000001008087981 */ /* 0x001362000c1e1900 */
[----:B------:R-:W-:Y:S05]  /*0f40*/  BRA `(.L_x_12) ;  /* 0x0000000000047947 */ /* 0x000fea0003800000 */
.L_x_13:
[----:B------:R-:W2:Y:S02]  /*0f50*/  LDC R8, c[0x0][0x580] ;  /* 0x00016000ff087b82 */ /* 0x000ea40000000800 */
.L_x_12:
[----:B------:R-:W-:Y:S02]  /*0f60*/  ULDC.64 UR4, c[0x0][0x5a0] ;  /* 0x0001680000047ab9 */ /* 0x000fe40000000a00 */
[----:B------:R-:W-:-:S04]  /*0f70*/  ISETP.NE.U32.AND P1, PT, RZ, UR4, PT ;  /* 0x00000004ff007c0c */ /* 0x000fc8000bf25070 */
[----:B------:R-:W-:-:S13]  /*0f80*/  ISETP.NE.AND.EX P1, PT, RZ, UR5, PT, P1 ;  /* 0x00000005ff007c0c */ /* 0x000fda000bf25310 */
[----:B------:R-:W-:Y:S05]  /*0f90*/  @!P1 BRA `(.L_x_14) ;  /* 0x00000000001c9947 */ /* 0x000fea0003800000 */
[----:B------:R-:W3:Y:S02]  /*0fa0*/  LDC.64 R12, c[0x0][0x5a0] ;  /* 0x00016800ff0c7b82 */ /* 0x000ee40000000a00 */
[----:B---3--:R-:W3:Y:S02]  /*0fb0*/  LDG.E.64 R12, desc[UR16][R12.64] ;  /* 0x000000100c0c7981 */ /* 0x008ee4000c1e1b00 */
[----:B---3--:R-:W-:-:S04]  /*0fc0*/  ISETP.NE.U32.AND P1, PT, R12, RZ, PT ;  /* 0x000000ff0c00720c */ /* 0x008fc80003f25070 */
[----:B------:R-:W-:-:S13]  /*0fd0*/  ISETP.NE.AND.EX P1, PT, R13, RZ, PT, P1 ;  /* 0x000000ff0d00720c */ /* 0x000fda0003f25310 */
[----:B------:R-:W-:Y:S05]  /*0fe0*/  @!P1 BRA `(.L_x_14) ;  /* 0x0000000000089947 */ /* 0x000fea0003800000 */
[----:B01----:R0:W5:Y:S01]  /*0ff0*/  LD.E R9, desc[UR16][R12.64] ;  /* 0x000000100c097980 */ /* 0x003162000c101900 */
[----:B------:R-:W-:Y:S05]  /*1000*/  BRA `(.L_x_15) ;  /* 0x0000000000207947 */ /* 0x000fea0003800000 */
.L_x_14:
[----:B------:R-:W-:Y:S02]  /*1010*/  ULDC.64 UR4, c[0x0][0x590] ;  /* 0x0001640000047ab9 */ /* 0x000fe40000000a00 */
[----:B------:R-:W-:-:S04]  /*1020*/  ISETP.NE.U32.AND P1, PT, RZ, UR4, PT ;  /* 0x00000004ff007c0c */ /* 0x000fc8000bf25070 */
[----:B------:R-:W-:-:S13]  /*1030*/  ISETP.NE.AND.EX P1, PT, RZ, UR5, PT, P1 ;  /* 0x00000005ff007c0c */ /* 0x000fda000bf25310 */
[----:B------:R-:W-:Y:S05]  /*1040*/  @!P1 BRA `(.L_x_16) ;  /* 0x00000000000c9947 */ /* 0x000fea0003800000 */
[----:B------:R-:W0:Y:S02]  /*1050*/  LDC.64 R12, c[0x0][0x590] ;  /* 0x00016400ff0c7b82 */ /* 0x000e240000000a00 */
[----:B01----:R1:W5:Y:S01]  /*1060*/  LDG.E R9, desc[UR16][R12.64] ;  /* 0x000000100c097981 */ /* 0x003362000c1e1900 */
[----:B------:R-:W-:Y:S05]  /*1070*/  BRA `(.L_x_15) ;  /* 0x0000000000047947 */ /* 0x000fea0003800000 */
.L_x_16:
[----:B01----:R-:W3:Y:S02]  /*1080*/  LDC R9, c[0x0][0x584] ;  /* 0x00016100ff097b82 */ /* 0x003ee40000000800 */
.L_x_15:
[----:B------:R-:W-:-:S13]  /*1090*/  LOP3.LUT P1, RZ, R14, 0xff, RZ, 0xc0, !PT ;  /* 0x000000ff0eff7812 */ /* 0x000fda000782c0ff */
[----:B------:R-:W-:Y:S05]  /*10a0*/  @!P1 EXIT ;  /* 0x000000000000994d */ /* 0x000fea0003800000 */
[----:B------:R-:W-:Y:S01]  /*10b0*/  ULDC UR4, c[0x0][0x28c] ;  /* 0x0000a30000047ab9 */ /* 0x000fe20000000800 */
[----:B------:R-:W-:Y:S01]  /*10c0*/  LOP3.LUT R146, R4, 0x1, RZ, 0xfc, !PT ;  /* 0x0000000104927812 */ /* 0x000fe200078efcff */
[----:B------:R-:W-:-:S04]  /*10d0*/  UIADD3 UR4, UR4, 0x1f, URZ ;  /* 0x0000001f04047890 */ /* 0x000fc8000fffe03f */
[----:B------:R-:W-:-:S04]  /*10e0*/  USHF.R.S32.HI UR5, URZ, 0x1f, UR4 ;  /* 0x0000001f3f057899 */ /* 0x000fc80008011404 */
[----:B------:R-:W-:-:S03]  /*10f0*/  ULEA.HI UR5, UR5, UR4, URZ, 0x5 ;  /* 0x0000000405057291 */ /* 0x000fc6000f8f283f */
[----:B------:R-:W-:Y:S01]  /*1100*/  UMOV UR4, URZ ;  /* 0x0000003f00047c82 */ /* 0x000fe20008000000 */
[----:B------:R-:W-:-:S03]  /*1110*/  USHF.R.S32.HI UR9, URZ, 0x5, UR5 ;  /* 0x000000053f097899 */ /* 0x000fc60008011405 */
[----:B------:R-:W-:-:S09]  /*1120*/  UMOV UR5, URZ ;  /* 0x0000003f00057c82 */ /* 0x000fd20008000000 */
.L_x_171:
[----:B------:R-:W-:Y:S01]  /*1130*/  LOP3.LUT R11, R0, 0x80, RZ, 0xc0, !PT ;  /* 0x00000080000b7812 */ /* 0x000fe200078ec0ff */
[----:B------:R-:W4:Y:S01]  /*1140*/  S2UR UR13, SR_CgaCtaId ;  /* 0x00000000000d79c3 */ /* 0x000f220000008800 */
[----:B------:R-:W-:Y:S01]  /*1150*/  UMOV UR12, 0x400 ;  /* 0x00000400000c7882 */ /* 0x000fe20000000000 */
[----:B------:R-:W-:Y:S01]  /*1160*/  UMOV UR6, URZ ;  /* 0x0000003f00067c82 */ /* 0x000fe20008000000 */
[----:B------:R-:W-:Y:S01]  /*1170*/  SHF.R.U32.HI R11, RZ, 0x7, R11 ;  /* 0x00000007ff0b7819 */ /* 0x000fe2000001160b */
[----:B------:R-:W-:Y:S01]  /*1180*/  UMOV UR7, URZ ;  /* 0x0000003f00077c82 */ /* 0x000fe20008000000 */
[----:B------:R-:W-:Y:S01]  /*1190*/  UMOV UR18, UR5 ;  /* 0x0000000500127c82 */ /* 0x000fe20008000000 */
[----:B------:R-:W-:Y:S02]  /*11a0*/  CS2R R20, SRZ ;  /* 0x0000000000147805 */ /* 0x000fe4000001ff00 */
[----:B------:R-:W-:Y:S01]  /*11b0*/  CS2R R18, SRZ ;  /* 0x0000000000127805 */ /* 0x000fe2000001ff00 */
[----:B01---5:R-:W0:Y:S01]  /*11c0*/  LDC R12, c[0x0][0x28c] ;  /* 0x0000a300ff0c7b82 */ /* 0x023e220000000800 */
[----:B------:R-:W1:Y:S01]  /*11d0*/  SHFL.IDX PT, R11, R11, RZ, 0x1f ;  /* 0x00001fff0b0b7589 */ /* 0x000e6200000e0000 */
[----:B------:R-:W-:-:S02]  /*11e0*/  CS2R R22, SRZ ;  /* 0x0000000000167805 */ /* 0x000fc4000001ff00 */
[----:B------:R-:W-:Y:S02]  /*11f0*/  CS2R R88, SRZ ;  /* 0x0000000000587805 */ /* 0x000fe4000001ff00 */
[----:B------:R-:W-:Y:S02]  /*1200*/  CS2R R90, SRZ ;  /* 0x00000000005a7805 */ /* 0x000fe4000001ff00 */
[----:B------:R-:W-:Y:S02]  /*1210*/  CS2R R92, SRZ ;  /* 0x00000000005c7805 */ /* 0x000fe4000001ff00 */
[----:B------:R-:W-:Y:S02]  /*1220*/  CS2R R94, SRZ ;  /* 0x00000000005e7805 */ /* 0x000fe4000001ff00 */
[----:B------:R-:W-:Y:S02]  /*1230*/  CS2R R96, SRZ ;  /* 0x0000000000607805 */ /* 0x000fe4000001ff00 */
        /* <DEDUP_REMOVED lines=16> */
[----:B0-----:R-:W-:Y:S02]  /*1340*/  ISETP.GE.AND P1, PT, R12, 0x1, PT ;  /* 0x000000010c00780c */ /* 0x001fe40003f26270 */
[----:B------:R-:W-:Y:S02]  /*1350*/  CS2R R130, SRZ ;  /* 0x0000000000827805 */ /* 0x000fe4000001ff00 */
[----:B-1----:R-:W-:-:S02]  /*1360*/  R2UR UR8, R11 ;  /* 0x000000000b0872ca */ /* 0x002fc400000e0000 */
[----:B------:R-:W-:Y:S02]  /*1370*/  CS2R R132, SRZ ;  /* 0x0000000000847805 */ /* 0x000fe4000001ff00 */
[----:B------:R-:W-:Y:S02]  /*1380*/  CS2R R134, SRZ ;  /* 0x0000000000867805 */ /* 0x000fe4000001ff00 */
[----:B------:R-:W-:Y:S02]  /*1390*/  CS2R R136, SRZ ;  /* 0x0000000000887805 */ /* 0x000fe4000001ff00 */
[----:B------:R-:W-:Y:S02]  /*13a0*/  CS2R R138, SRZ ;  /* 0x00000000008a7805 */ /* 0x000fe4000001ff00 */
[----:B------:R-:W-:Y:S02]  /*13b0*/  CS2R R140, SRZ ;  /* 0x00000000008c7805 */ /* 0x000fe4000001ff00 */
[----:B------:R-:W-:-:S02]  /*13c0*/  CS2R R142, SRZ ;  /* 0x00000000008e7805 */ /* 0x000fc4000001ff00 */
[----:B------:R-:W-:Y:S01]  /*13d0*/  CS2R R144, SRZ ;  /* 0x0000000000907805 */ /* 0x000fe2000001ff00 */
[----:B------:R-:W-:Y:S01]  /*13e0*/  IMAD.U32 R15, RZ, RZ, UR4 ;  /* 0x00000004ff0f7e24 */ /* 0x000fe2000f8e00ff */
[----:B------:R-:W-:Y:S02]  /*13f0*/  CS2R R56, SRZ ;  /* 0x0000000000387805 */ /* 0x000fe4000001ff00 */
[----:B------:R-:W-:Y:S02]  /*1400*/  CS2R R58, SRZ ;  /* 0x00000000003a7805 */ /* 0x000fe4000001ff00 */
[----:B------:R-:W-:Y:S02]  /*1410*/  CS2R R60, SRZ ;  /* 0x00000000003c7805 */ /* 0x000fe4000001ff00 */
[----:B------:R-:W-:Y:S01]  /*1420*/  CS2R R62, SRZ ;  /* 0x00000000003e7805 */ /* 0x000fe2000001ff00 */
[----:B------:R-:W-:Y:S01]  /*1430*/  ULEA.HI UR10, UR8, UR8, URZ, 0x1 ;  /* 0x00000008080a7291 */ /* 0x000fe2000f8f083f */
[----:B------:R-:W-:-:S02]  /*1440*/  CS2R R64, SRZ ;  /* 0x0000000000407805 */ /* 0x000fc4000001ff00 */
[----:B------:R-:W-:Y:S02]  /*1450*/  CS2R R66, SRZ ;  /* 0x0000000000427805 */ /* 0x000fe4000001ff00 */
[----:B------:R-:W-:Y:S01]  /*1460*/  CS2R R68, SRZ ;  /* 0x0000000000447805 */ /* 0x000fe2000001ff00 */
[----:B------:R-:W-:Y:S01]  /*1470*/  ULOP3.LUT UR11, UR10, 0x1ffffe, URZ, 0xc0, !UPT ;  /* 0x001ffffe0a0b7892 */ /* 0x000fe2000f8ec03f */
[----:B------:R-:W-:Y:S01]  /*1480*/  CS2R R70, SRZ ;  /* 0x0000000000467805 */ /* 0x000fe2000001ff00 */
[----:B----4-:R-:W-:Y:S01]  /*1490*/  ULEA UR10, UR13, UR12, 0x18 ;  /* 0x0000000c0d0a7291 */ /* 0x010fe2000f8ec03f */
[----:B------:R-:W-:Y:S01]  /*14a0*/  CS2R R72, SRZ ;  /* 0x0000000000487805 */ /* 0x000fe2000001ff00 */
[----:B------:R-:W-:Y:S01]  /*14b0*/  UIADD3 UR11, UR8, -UR11, URZ ;  /* 0x8000000b080b7290 */ /* 0x000fe2000fffe03f */
[----:B------:R-:W-:Y:S02]  /*14c0*/  CS2R R74, SRZ ;  /* 0x00000000004a7805 */ /* 0x000fe4000001ff00 */
[----:B------:R-:W-:Y:S01]  /*14d0*/  CS2R R76, SRZ ;  /* 0x00000000004c7805 */ /* 0x000fe2000001ff00 */
[----:B------:R-:W-:Y:S01]  /*14e0*/  UMOV UR8, URZ ;  /* 0x0000003f00087c82 */ /* 0x000fe20008000000 */
[----:B------:R-:W-:Y:S01]  /*14f0*/  ULEA UR11, UR11, UR10, 0xb ;  /* 0x0000000a0b0b7291 */ /* 0x000fe2000f8e583f */
[----:B------:R-:W-:-:S02]  /*1500*/  CS2R R78, SRZ ;  /* 0x00000000004e7805 */ /* 0x000fc4000001ff00 */
[----:B------:R-:W-:Y:S02]  /*1510*/  CS2R R80, SRZ ;  /* 0x0000000000507805 */ /* 0x000fe4000001ff00 */
[----:B------:R-:W-:Y:S01]  /*1520*/  CS2R R82, SRZ ;  /* 0x0000000000527805 */ /* 0x000fe2000001ff00 */
[----:B------:R-:W-:Y:S01]  /*1530*/  UIADD3 UR11, UR11, 0x100, URZ ;  /* 0x000001000b0b7890 */ /* 0x000fe2000fffe03f */
[----:B------:R-:W-:Y:S02]  /*1540*/  CS2R R84, SRZ ;  /* 0x0000000000547805 */ /* 0x000fe4000001ff00 */
[----:B------:R-:W-:Y:S02]  /*1550*/  CS2R R86, SRZ ;  /* 0x0000000000567805 */ /* 0x000fe4000001ff00 */
[----:B------:R-:W-:Y:S01]  /*1560*/  CS2R R24, SRZ ;  /* 0x0000000000187805 */ /* 0x000fe2000001ff00 */
[----:B------:R-:W-:Y:S01]  /*1570*/  USHF.R.U32.HI UR11, URZ, 0x4, UR11 ;  /* 0x000000043f0b7899 */ /* 0x000fe2000801160b */
[----:B------:R-:W-:-:S02]  /*1580*/  CS2R R26, SRZ ;  /* 0x00000000001a7805 */ /* 0x000fc4000001ff00 */
[----:B------:R-:W-:Y:S02]  /*1590*/  CS2R R28, SRZ ;  /* 0x00000000001c7805 */ /* 0x000fe4000001ff00 */
[----:B------:R-:W-:Y:S01]  /*15a0*/  CS2R R30, SRZ ;  /* 0x00000000001e7805 */ /* 0x000fe2000001ff00 */
[----:B------:R-:W-:Y:S01]  /*15b0*/  ULOP3.LUT UR11, UR11, 0x3fff, URZ, 0xc0, !UPT ;  /* 0x00003fff0b0b7892 */ /* 0x000fe2000f8ec03f */
        /* <DEDUP_REMOVED lines=11> */
[----:B------:R-:W-:Y:S01]  /*1670*/  CS2R R54, SRZ ;  /* 0x0000000000367805 */ /* 0x000fe2000001ff00 */
[----:B--2---:R-:W-:Y:S06]  /*1680*/  @!P1 BRA `(.L_x_17) ;  /* 0x00000008002c9947 */ /* 0x004fec0003800000 */
[----:B------:R-:W-:-:S13]  /*1690*/  ISETP.NE.AND P2, PT, R146, 0x3, PT ;  /* 0x000000039200780c */ /* 0x000fda0003f45270 */
[----:B------:R-:W-:Y:S05]  /*16a0*/  @!P2 BRA `(.L_x_18) ;  /* 0x000000000004a947 */ /* 0x000fea0003800000 */
[----:B------:R-:W-:Y:S01]  /*16b0*/  BPT.TRAP 0x1 ;  /* 0x000000040000795c */ /* 0x000fe20000300000 */
.L_x_18:
[----:B------:R-:W-:Y:S01]  /*16c0*/  ULEA UR7, UR5, UR10, 0x3 ;  /* 0x0000000a05077291 */ /* 0x000fe2000f8e183f */
[----:B------:R-:W-:-:S05]  /*16d0*/  IMAD.U32 R11, RZ, RZ, UR4 ;  /* 0x00000004ff0b7e24 */ /* 0x000fca000f8e00ff */
[----:B------:R-:W-:-:S04]  /*16e0*/  SHF.L.U32 R11, R11, 0x1f, RZ ;  /* 0x0000001f0b0b7819 */ /* 0x000fc800000006ff */
[----:B------:R0:W1:Y:S01]  /*16f0*/  SYNCS.PHASECHK.TRANS64.TRYWAIT P1, [UR7], R11 ;  /* 0x0000000bff0075a7 */ /* 0x0000620008020147 */
[----:B------:R-:W-:Y:S05]  /*1700*/  @!P2 BRA `(.L_x_19) ;  /* 0x000000000004a947 */ /* 0x000fea0003800000 */
[----:B------:R-:W-:Y:S01]  /*1710*/  BPT.TRAP 0x1 ;  /* 0x000000040000795c */ /* 0x000fe20000300000 */
.L_x_19:
[----:B------:R-:W-:Y:S01]  /*1720*/  UMOV UR6, 0x1 ;  /* 0x0000000100067882 */ /* 0x000fe20000000000 */
[----:B------:R-:W-:Y:S01]  /*1730*/  IMAD.MOV.U32 R20, RZ, RZ, RZ ;  /* 0x000000ffff147224 */ /* 0x000fe200078e00ff */
[----:B-1----:R-:W-:Y:S06]  /*1740*/  @P1 BRA `(.L_x_20) ;  /* 0x0000000000081947 */ /* 0x002fec0003800000 */
[----:B------:R-:W1:Y:S02]  /*1750*/  SYNCS.PHASECHK.TRANS64.TRYWAIT P1, [UR7], R11 ;  /* 0x0000000bff0075a7 */ /* 0x000e640008020147 */
[----:B-1----:R-:W-:Y:S05]  /*1760*/  @!P1 BRA `(.L_x_21) ;  /* 0x0000007c00149947 */ /* 0x002fea0003800000 */
.L_x_20:
[----:B------:R-:W-:Y:S01]  /*1770*/  UIADD3 UR7, UR10, 0x6100, URZ ;  /* 0x000061000a077890 */ /* 0x000fe2000fffe03f */
[----:B------:R-:W-:Y:S01]  /*1780*/  WARPGROUP.ARRIVE ;  /* 0x00000000000079c5 */ /* 0x000fe20000000000 */
[----:B------:R-:W-:Y:S01]  /*1790*/  ULOP3.LUT UR12, UR11, 0x10000, URZ, 0xfc, !UPT ;  /* 0x000100000b0c7892 */ /* 0x000fe2000f8efc3f */
[----:B------:R-:W-:Y:S01]  /*17a0*/  IMAD.MOV.U32 R21, RZ, RZ, RZ ;  /* 0x000000ffff157224 */ /* 0x000fe200078e00ff */
[----:B------:R-:W-:Y:S01]  /*17b0*/  USHF.R.U32.HI UR7, URZ, 0x4, UR7 ;  /* 0x000000043f077899 */ /* 0x000fe20008011607 */
[----:B------:R-:W-:Y:S01]  /*17c0*/  CS2R R18, SRZ ;  /* 0x0000000000127805 */ /* 0x000fe2000001ff00 */
[----:B------:R-:W-:Y:S01]  /*17d0*/  ULEA UR12, UR5, UR12, 0x9 ;  /* 0x0000000c050c7291 */ /* 0x000fe2000f8e483f */
[----:B------:R-:W-:Y:S01]  /*17e0*/  CS2R R22, SRZ ;  /* 0x0000000000167805 */ /* 0x000fe2000001ff00 */
[----:B------:R-:W-:Y:S01]  /*17f0*/  ULOP3.LUT UR7, UR7, 0x3fff, URZ, 0xc0, !UPT ;  /* 0x00003fff07077892 */ /* 0x000fe2000f8ec03f */
[----:B------:R-:W-:Y:S01]  /*1800*/  CS2R R88, SRZ ;  /* 0x0000000000587805 */ /* 0x000fe2000001ff00 */
[----:B------:R-:W-:Y:S01]  /*1810*/  UMOV UR13, 0xc0000010 ;  /* 0xc0000010000d7882 */ /* 0x000fe20000000000 */
[----:B------:R-:W-:Y:S01]  /*1820*/  UMOV UR15, 0xc0000010 ;  /* 0xc0000010000f7882 */ /* 0x000fe20000000000 */
[----:B------:R-:W-:Y:S01]  /*1830*/  ULOP3.LUT UR7, UR7, 0x10000, URZ, 0xfc, !UPT ;  /* 0x0001000007077892 */ /* 0x000fe2000f8efc3f */
[----:B------:R-:W-:-:S02]  /*1840*/  CS2R R90, SRZ ;  /* 0x00000000005a7805 */ /* 0x000fc4000001ff00 */
[----:B------:R-:W-:Y:S02]  /*1850*/  CS2R R92, SRZ ;  /* 0x00000000005c7805 */ /* 0x000fe4000001ff00 */
[----:B------:R-:W-:Y:S01]  /*1860*/  CS2R R94, SRZ ;  /* 0x00000000005e7805 */ /* 0x000fe2000001ff00 */
[----:B------:R-:W-:Y:S01]  /*1870*/  ULEA UR14, UR5, UR7, 0x7 ;  /* 0x00000007050e7291 */ /* 0x000fe2000f8e383f */
[----:B------:R-:W-:Y:S01]  /*1880*/  CS2R R96, SRZ ;  /* 0x0000000000607805 */ /* 0x000fe2000001ff00 */
[----:B------:R-:W-:Y:S01]  /*1890*/  UIADD3 UR7, UR12, 0x100, URZ ;  /* 0x000001000c077890 */ /* 0x000fe2000fffe03f */
[----:B------:R-:W-:Y:S02]  /*18a0*/  CS2R R98, SRZ ;  /* 0x0000000000627805 */ /* 0x000fe4000001ff00 */
[----:B------:R-:W-:Y:S02]  /*18b0*/  CS2R R100, SRZ ;  /* 0x0000000000647805 */ /* 0x000fe4000001ff00 */
[----:B------:R-:W-:-:S02]  /*18c0*/  CS2R R102, SRZ ;  /* 0x0000000000667805 */ /* 0x000fc4000001ff00 */
[----:B------:R-:W-:Y:S02]  /*18d0*/  CS2R R104, SRZ ;  /* 0x0000000000687805 */ /* 0x000fe4000001ff00 */
[----:B------:R-:W-:Y:S02]  /*18e0*/  CS2R R106, SRZ ;  /* 0x00000000006a7805 */ /* 0x000fe4000001ff00 */
[----:B------:R-:W-:Y:S01]  /*18f0*/  CS2R R108, SRZ ;  /* 0x00000000006c7805 */ /* 0x000fe2000001ff00 */
[----:B------:R-:W-:Y:S01]  /*1900*/  QGMMA.64x64x32.F32.E4M3.E4M3 R56, gdesc[UR12], RZ, !UPT ;  /* 0x00e000000c3879f3 */ /* 0x000fe2000c7008ff */
[----:B------:R-:W-:Y:S01]  /*1910*/  UMOV UR12, UR7 ;  /* 0x00000007000c7c82 */ /* 0x000fe20008000000 */
[----:B------:R-:W-:Y:S01]  /*1920*/  ULDC UR7, c[0x0][0x50c] ;  /* 0x0001430000077ab9 */ /* 0x000fe20000000800 */
[----:B------:R-:W-:Y:S01]  /*1930*/  UMOV UR13, 0xc0000010 ;  /* 0xc0000010000d7882 */ /* 0x000fe20000000000 */
[----:B------:R-:W-:Y:S01]  /*1940*/  UISETP.NE.AND UP0, UPT, UR7, 0x1, UPT ;  /* 0x000000010700788c */ /* 0x000fe2000bf05270 */
[----:B------:R-:W-:Y:S01]  /*1950*/  QGMMA.64x64x32.F32.E4M3.E4M3 R24, gdesc[UR12], RZ, !UPT, gsb0 ;  /* 0x00e000000c1879f3 */ /* 0x000fe2000c0008ff */
[----:B------:R-:W-:-:S02]  /*1960*/  CS2R R110, SRZ ;  /* 0x00000000006e7805 */ /* 0x000fc4000001ff00 */
[----:B------:R-:W-:Y:S01]  /*1970*/  CS2R R112, SRZ ;  /* 0x0000000000707805 */ /* 0x000fe2000001ff00 */
[----:B------:R-:W-:Y:S01]  /*1980*/  USEL UR7, URZ, 0x1, UP0 ;  /* 0x000000013f077887 */ /* 0x000fe20008000000 */
[----:B------:R-:W-:Y:S02]  /*1990*/  CS2R R114, SRZ ;  /* 0x0000000000727805 */ /* 0x000fe4000001ff00 */
[----:B------:R-:W-:Y:S02]  /*19a0*/  CS2R R116, SRZ ;  /* 0x0000000000747805 */ /* 0x000fe4000001ff00 */
[----:B------:R-:W-:Y:S02]  /*19b0*/  CS2R R118, SRZ ;  /* 0x0000000000767805 */ /* 0x000fe4000001ff00 */
[----:B------:R-:W-:Y:S02]  /*19c0*/  CS2R R120, SRZ ;  /* 0x0000000000787805 */ /* 0x000fe4000001ff00 */
[----:B------:R-:W-:-:S02]  /*19d0*/  CS2R R122, SRZ ;  /* 0x00000000007a7805 */ /* 0x000fc4000001ff00 */
[----:B------:R-:W-:Y:S02]  /*19e0*/  ISETP.NE.AND P1, PT, RZ, UR7, PT ;  /* 0x00000007ff007c0c */ /* 0x000fe4000bf25270 */
        /* <DEDUP_REMOVED lines=10> */
[----:B------:R-:W-:Y:S01]  /*1a90*/  CS2R R144, SRZ ;  /* 0x0000000000907805 */ /* 0x000fe2000001ff00 */
[----:B------:R-:W-:Y:S06]  /*1aa0*/  @!P1 BRA `(.L_x_22) ;  /* 0x0000000400089947 */ /* 0x000fec0003800000 */
[----:B------:R-:W-:Y:S02]  /*1ab0*/  WARPGROUP.DEPBAR.LE gsb0, 0x0 ;  /* 0x00008000000079c5 */ /* 0x000fe40000010000 */
[----:B------:R-:W-:-:S01]  /*1ac0*/  FADD R145, RZ, R56 ;  /* 0x00000038ff917221 */ /* 0x000fc20000000000 */
[----:B------:R-:W-:Y:S01]  /*1ad0*/  FADD R144, RZ, R57 ;  /* 0x00000039ff907221 */ /* 0x000fe20000000000 */
        /* <DEDUP_REMOVED lines=62> */
[----:B------:R-:W-:-:S06]  /*1ec0*/  UMOV UR6, URZ ;  /* 0x0000003f00067c82 */ /* 0x000fcc0008000000 */
.L_x_22:
[----:B------:R-:W-:-:S04]  /*1ed0*/  UIADD3 UR18, UR5, 0x1, URZ ;  /* 0x0000000105127890 */ /* 0x000fc8000fffe03f */
[----:B------:R-:W-:-:S04]  /*1ee0*/  UISETP.NE.AND UP0, UPT, UR18, 0x3, UPT ;  /* 0x000000031200788c */ /* 0x000fc8000bf05270 */
[----:B------:R-:W-:Y:S02]  /*1ef0*/  USEL UR8, URZ, 0x1, UP0 ;  /* 0x000000013f087887 */ /* 0x000fe40008000000 */
[----:B------:R-:W-:Y:S02]  /*1f00*/  USEL UR18, UR18, URZ, UP0 ;  /* 0x0000003f12127287 */ /* 0x000fe40008000000 */
[----:B------:R-:W-:-:S06]  /*1f10*/  ULOP3.LUT UR8, UR4, UR8, URZ, 0x3c, !UPT ;  /* 0x0000000804087292 */ /* 0x000fcc000f8e3c3f */
[----:B------:R-:W-:Y:S01]  /*1f20*/  IMAD.U32 R15, RZ, RZ, UR8 ;  /* 0x00000008ff0f7e24 */ /* 0x000fe2000f8e00ff */
[----:B------:R-:W-:-:S06]  /*1f30*/  UMOV UR8, 0x1 ;  /* 0x0000000100087882 */ /* 0x000fcc0000000000 */
.L_x_17:
[----:B------:R-:W-:-:S04]  /*1f40*/  UISETP.LT.AND UP0, UPT, UR9, 0x1, UPT ;  /* 0x000000010900788c */ /* 0x000fc8000bf01270 */
[----:B------:R-:W-:-:S04]  /*1f50*/  USEL UR12, UR9, 0x1, UP0 ;  /* 0x00000001090c7887 */ /* 0x000fc80008000000 */
[----:B------:R-:W-:-:S04]  /*1f60*/  UIADD3 UR12, UR9, -UR12, URZ ;  /* 0x8000000c090c7290 */ /* 0x000fc8000fffe03f */
[----:B------:R-:W-:-:S06]  /*1f70*/  UISETP.GE.AND UP0, UPT, UR12, 0x1, UPT ;  /* 0x000000010c00788c */ /* 0x000fcc000bf06270 */
[----:B------:R-:W-:-:S13]  /*1f80*/  PLOP3.LUT P1, PT, PT, PT, UP0, 0x80, 0x0 ;  /* 0x000000000000781c */ /* 0x000fda0003f2f008 */
[----:B------:R-:W-:Y:S05]  /*1f90*/  @!P1 BRA `(.L_x_23) ;  /* 0x0000000800009947 */ /* 0x000fea0003800000 */
[----:B01----:R-:W-:Y:S01]  /*1fa0*/  IMAD.U32 R11, RZ, RZ, UR12 ;  /* 0x0000000cff0b7e24 */ /* 0x003fe2000f8e00ff */
[----:B------:R-:W-:Y:S01]  /*1fb0*/  ULDC UR19, c[0x0][0x50c] ;  /* 0x0001430000137ab9 */ /* 0x000fe20000000800 */
[----:B------:R-:W-:-:S07]  /*1fc0*/  IMAD.U32 R12, RZ, RZ, UR5 ;  /* 0x00000005ff0c7e24 */ /* 0x000fce000f8e00ff */
.L_x_31:
[----:B------:R-:W-:-:S13]  /*1fd0*/  ISETP.NE.AND P2, PT, R146, 0x3, PT ;  /* 0x000000039200780c */ /* 0x000fda0003f45270 */
[----:B0-----:R-:W-:Y:S05]  /*1fe0*/  @!P2 BRA `(.L_x_24) ;  /* 0x000000000004a947 */ /* 0x001fea0003800000 */
[----:B------:R-:W-:Y:S01]  /*1ff0*/  BPT.TRAP 0x1 ;  /* 0x000000040000795c */ /* 0x000fe20000300000 */
.L_x_24:
[----:B------:R-:W0:Y:S01]  /*2000*/  S2UR UR12, SR_CgaCtaId ;  /* 0x00000000000c79c3 */ /* 0x000e220000008800 */
[----:B------:R-:W-:Y:S01]  /*2010*/  UMOV UR10, 0x400 ;  /* 0x00000400000a7882 */ /* 0x000fe20000000000 */
[----:B------:R-:W-:Y:S01]  /*2020*/  SHF.L.U32 R13, R15, 0x1f, RZ ;  /* 0x0000001f0f0d7819 */ /* 0x000fe200000006ff */
[----:B0-----:R-:W-:-:S04]  /*2030*/  ULEA UR10, UR12, UR10, 0x18 ;  /* 0x0000000a0c0a7291 */ /* 0x001fc8000f8ec03f */
[----:B------:R-:W-:-:S09]  /*2040*/  ULEA UR12, UR18, UR10, 0x3 ;  /* 0x0000000a120c7291 */ /* 0x000fd2000f8e183f */
[----:B------:R0:W1:Y:S01]  /*2050*/  SYNCS.PHASECHK.TRANS64.TRYWAIT P1, [UR12], R13 ;  /* 0x0000000dff0075a7 */ /* 0x000062000802014c */
[----:B------:R-:W-:Y:S05]  /*2060*/  @!P2 BRA `(.L_x_25) ;  /* 0x000000000004a947 */ /* 0x000fea0003800000 */
[----:B------:R-:W-:Y:S01]  /*2070*/  BPT.TRAP 0x1 ;  /* 0x000000040000795c */ /* 0x000fe20000300000 */
.L_x_25:
[----:B-1----:R-:W-:Y:S05]  /*2080*/  @P1 BRA `(.L_x_26) ;  /* 0x0000000000081947 */ /* 0x002fea0003800000 */
[----:B------:R-:W1:Y:S02]  /*2090*/  SYNCS.PHASECHK.TRANS64.TRYWAIT P1, [UR12], R13 ;  /* 0x0000000dff0075a7 */ /* 0x000e64000802014c */
[----:B-1----:R-:W-:Y:S05]  /*20a0*/  @!P1 BRA `(.L_x_27) ;  /* 0x0000007000dc9947 */ /* 0x002fea0003800000 */
.L_x_26:
[----:B------:R-:W-:Y:S01]  /*20b0*/  UIADD3 UR12, UR10, 0x6100, URZ ;  /* 0x000061000a0c7890 */ /* 0x000fe2000fffe03f */
[----:B------:R-:W-:Y:S01]  /*20c0*/  WARPGROUP.ARRIVE ;  /* 0x00000000000079c5 */ /* 0x000fe20000000000 */
[----:B------:R-:W-:Y:S02]  /*20d0*/  UISETP.NE.AND UP0, UPT, UR7, URZ, UPT ;  /* 0x0000003f0700728c */ /* 0x000fe4000bf05270 */
[----:B------:R-:W-:Y:S02]  /*20e0*/  USHF.R.U32.HI UR12, URZ, 0x4, UR12 ;  /* 0x000000043f0c7899 */ /* 0x000fe4000801160c */
[----:B------:R-:W-:Y:S02]  /*20f0*/  USEL UR8, UR8, URZ, !UP0 ;  /* 0x0000003f08087287 */ /* 0x000fe4000c000000 */
[----:B------:R-:W-:Y:S02]  /*2100*/  ULOP3.LUT UR7, UR12, 0x3fff, URZ, 0xc0, !UPT ;  /* 0x00003fff0c077892 */ /* 0x000fe4000f8ec03f */
[----:B------:R-:W-:-:S02]  /*2110*/  ULOP3.LUT UR12, UR11, 0x10000, URZ, 0xfc, !UPT ;  /* 0x000100000b0c7892 */ /* 0x000fc4000f8efc3f */
[----:B------:R-:W-:Y:S02]  /*2120*/  ULOP3.LUT UR7, UR7, 0x10000, URZ, 0xfc, !UPT ;  /* 0x0001000007077892 */ /* 0x000fe4000f8efc3f */
[----:B------:R-:W-:Y:S02]  /*2130*/  UISETP.NE.U32.AND UP0, UPT, UR8, URZ, UPT ;  /* 0x0000003f0800728c */ /* 0x000fe4000bf05070 */
[----:B------:R-:W-:Y:S02]  /*2140*/  ULEA UR12, UR18, UR12, 0x9 ;  /* 0x0000000c120c7291 */ /* 0x000fe4000f8e483f */
[----:B------:R-:W-:Y:S02]  /*2150*/  ULEA UR14, UR18, UR7, 0x7 ;  /* 0x00000007120e7291 */ /* 0x000fe4000f8e383f */
[----:B------:R-:W-:Y:S01]  /*2160*/  UIADD3 UR7, UR12, 0x100, URZ ;  /* 0x000001000c077890 */ /* 0x000fe2000fffe03f */
[----:B------:R-:W-:Y:S01]  /*2170*/  UMOV UR13, 0xc0000010 ;  /* 0xc0000010000d7882 */ /* 0x000fe20000000000 */
[----:B------:R-:W-:Y:S01]  /*2180*/  UMOV UR15, 0xc0000010 ;  /* 0xc0000010000f7882 */ /* 0x000fe20000000000 */
[----:B------:R-:W-:-:S04]  /*2190*/  UIADD3 UR6, UR6, 0x1, URZ ;  /* 0x0000000106067890 */ /* 0x000fc8000fffe03f */
[----:B------:R-:W-:Y:S01]  /*21a0*/  QGMMA.64x64x32.F32.E4M3.E4M3 R56, gdesc[UR12], R56, UP0 ;  /* 0x00e000000c3879f3 */ /* 0x000fe2000bf00838 */
[----:B------:R-:W-:Y:S01]  /*21b0*/  UMOV UR12, UR7 ;  /* 0x00000007000c7c82 */ /* 0x000fe20008000000 */
[----:B------:R-:W-:Y:S02]  /*21c0*/  UMOV UR13, 0xc0000010 ;  /* 0xc0000010000d7882 */ /* 0x000fe40000000000 */
[----:B------:R-:W-:Y:S01]  /*21d0*/  QGMMA.64x64x32.F32.E4M3.E4M3 R24, gdesc[UR12], R24, UP0, gsb0 ;  /* 0x00e000000c1879f3 */ /* 0x000fe2000b800818 */
[----:B------:R-:W-:-:S04]  /*21e0*/  UISETP.NE.AND UP0, UPT, UR6, UR19, UPT ;  /* 0x000000130600728c */ /* 0x000fc8000bf05270 */
[----:B------:R-:W-:-:S06]  /*21f0*/  USEL UR7, URZ, 0x1, UP0 ;  /* 0x000000013f077887 */ /* 0x000fcc0008000000 */
[----:B------:R-:W-:Y:S01]  /*2200*/  ISETP.NE.AND P1, PT, RZ, UR7, PT ;  /* 0x00000007ff007c0c */ /* 0x000fe2000bf25270 */
[----:B------:R-:W-:-:S12]  /*2210*/  WARPGROUP.DEPBAR.LE gsb0, 0x1 ;  /* 0x00008000000079c5 */ /* 0x000fd80000010100 */
[----:B------:R-:W-:Y:S05]  /*2220*/  @!P1 BRA `(.L_x_28) ;  /* 0x0000000400089947 */ /* 0x000fea0003800000 */
[----:B------:R-:W-:Y:S02]  /*2230*/  WARPGROUP.DEPBAR.LE gsb0, 0x0 ;  /* 0x00008000000079c5 */ /* 0x000fe40000010000 */
[----:B------:R-:W-:-:S01]  /*2240*/  FADD R145, R56, R145 ;  /* 0x0000009138917221 */ /* 0x000fc20000000000 */
[----:B------:R-:W-:Y:S01]  /*2250*/  FADD R144, R57, R144 ;  /* 0x0000009039907221 */ /* 0x000fe20000000000 */
        /* <DEDUP_REMOVED lines=62> */
[----:B------:R-:W-:-:S06]  /*2640*/  UMOV UR6, URZ ;  /* 0x0000003f00067c82 */ /* 0x000fcc0008000000 */
.L_x_28:
[----:B------:R-:W-:Y:S05]  /*2650*/  @!P2 BRA `(.L_x_29) ;  /* 0x000000000004a947 */ /* 0x000fea0003800000 */
[----:B------:R-:W-:Y:S01]  /*2660*/  BPT.TRAP 0x1 ;  /* 0x000000040000795c */ /* 0x000fe20000300000 */
.L_x_29:
[----:B01----:R-:W-:Y:S02]  /*2670*/  @P0 LEA R13, R12, UR10, 0x3 ;  /* 0x0000000a0c0d0c11 */ /* 0x003fe4000f8e18ff */
[----:B------:R-:W-:-:S03]  /*2680*/  ISETP.GT.U32.AND P1, PT, R4, 0x1, PT ;  /* 0x000000010400780c */ /* 0x000fc60003f24070 */
[----:B------:R-:W-:-:S05]  /*2690*/  @P0 VIADD R14, R13, 0x18 ;  /* 0x000000180d0e0836 */ /* 0x000fca0000000000 */
[----:B------:R-:W-:-:S04]  /*26a0*/  @P0 PRMT R14, R5, 0x654, R14 ;  /* 0x00000654050e0816 */ /* 0x000fc8000000000e */
[----:B------:R0:W-:Y:S01]  /*26b0*/  @P0 SYNCS.ARRIVE.TRANS64.RED.A1T0 RZ, [R14+URZ], RZ ;  /* 0x000000ff0eff09a7 */ /* 0x0001e2000810043f */
[----:B------:R-:W-:Y:S05]  /*26c0*/  @P1 BRA `(.L_x_30) ;  /* 0x0000000000041947 */ /* 0x000fea0003800000 */
[----:B------:R-:W-:Y:S01]  /*26d0*/  BPT.TRAP 0x1 ;  /* 0x000000040000795c */ /* 0x000fe20000300000 */
.L_x_30:
[----:B------:R-:W-:Y:S01]  /*26e0*/  UIADD3 UR18, UR18, 0x1, URZ ;  /* 0x0000000112127890 */ /* 0x000fe2000fffe03f */
[C---:B------:R-:W-:Y:S01]  /*26f0*/  ISETP.GT.AND P2, PT, R11.reuse, 0x1, PT ;  /* 0x000000010b00780c */ /* 0x040fe20003f44270 */
[----:B------:R-:W-:Y:S02]  /*2700*/  VIADD R12, R12, 0x1 ;  /* 0x000000010c0c7836 */ /* 0x000fe40000000000 */
[----:B------:R-:W-:Y:S01]  /*2710*/  UISETP.NE.AND UP0, UPT, UR18, 0x3, UPT ;  /* 0x000000031200788c */ /* 0x000fe2000bf05270 */
[----:B------:R-:W-:Y:S02]  /*2720*/  VIADD R11, R11, 0xffffffff ;  /* 0xffffffff0b0b7836 */ /* 0x000fe40000000000 */
[C---:B------:R-:W-:Y:S01]  /*2730*/  ISETP.NE.AND P1, PT, R12.reuse, 0x3, PT ;  /* 0x000000030c00780c */ /* 0x040fe20003f25270 */
[----:B------:R-:W-:Y:S02]  /*2740*/  USEL UR8, URZ, 0x1, UP0 ;  /* 0x000000013f087887 */ /* 0x000fe40008000000 */
[----:B------:R-:W-:Y:S01]  /*2750*/  USEL UR18, UR18, URZ, UP0 ;  /* 0x0000003f12127287 */ /* 0x000fe20008000000 */
[----:B------:R-:W-:-:S03]  /*2760*/  SEL R12, R12, RZ, P1 ;  /* 0x000000ff0c0c7207 */ /* 0x000fc60000800000 */
[----:B------:R-:W-:Y:S01]  /*2770*/  LOP3.LUT R15, R15, UR8, RZ, 0x3c, !PT ;  /* 0x000000080f0f7c12 */ /* 0x000fe2000f8e3cff */
[----:B------:R-:W-:Y:S01]  /*2780*/  UMOV UR8, 0x1 ;  /* 0x0000000100087882 */ /* 0x000fe20000000000 */
[----:B------:R-:W-:Y:S06]  /*2790*/  @P2 BRA `(.L_x_31) ;  /* 0xfffffff8000c2947 */ /* 0x000fec000383ffff */
.L_x_23:
[----:B------:R-:W-:Y:S01]  /*27a0*/  UISETP.NE.AND UP0, UPT, UR6, URZ, UPT ;  /* 0x0000003f0600728c */ /* 0x000fe2000bf05270 */
[----:B01----:R-:W0:Y:S03]  /*27b0*/  LDC R11, c[0x0][0x28c] ;  /* 0x0000a300ff0b7b82 */ /* 0x003e260000000800 */
[----:B------:R-:W-:-:S06]  /*27c0*/  USEL UR6, URZ, 0x1, !UP0 ;  /* 0x000000013f067887 */ /* 0x000fcc000c000000 */
[----:B------:R-:W-:Y:S02]  /*27d0*/  ISETP.NE.AND P1, PT, RZ, UR6, PT ;  /* 0x00000006ff007c0c */ /* 0x000fe4000bf25270 */
[----:B0-----:R-:W-:-:S11]  /*27e0*/  ISETP.GE.AND P2, PT, R11, 0x1, PT ;  /* 0x000000010b00780c */ /* 0x001fd60003f46270 */
[----:B------:R-:W-:Y:S05]  /*27f0*/  @!P1 BRA `(.L_x_32) ;  /* 0x0000000400049947 */ /* 0x000fea0003800000 */
[----:B------:R-:W-:Y:S02]  /*2800*/  WARPGROUP.DEPBAR.LE gsb0, 0x0 ;  /* 0x00008000000079c5 */ /* 0x000fe40000010000 */
[----:B------:R-:W-:Y:S01]  /*2810*/  FADD R145, R56, R145 ;  /* 0x0000009138917221 */ /* 0x000fe20000000000 */
        /* <DEDUP_REMOVED lines=62> */
[----:B------:R-:W-:-:S07]  /*2c00*/  FADD R20, R20, R55 ;  /* 0x0000003714147221 */ /* 0x000fce0000000000 */
.L_x_32:
[----:B------:R-:W-:Y:S02]  /*2c10*/  WARPGROUP.DEPBAR.LE gsb0, 0x0 ;  /* 0x00008000000079c5 */ /* 0x000fe40000010000 */
[----:B------:R-:W-:Y:S05]  /*2c20*/  @!P2 BRA `(.L_x_33) ;  /* 0x000000000050a947 */ /* 0x000fea0003800000 */
[----:B------:R-:W-:-:S13]  /*2c30*/  ISETP.NE.AND P1, PT, R146, 0x3, PT ;  /* 0x000000039200780c */ /* 0x000fda0003f25270 */
[----:B------:R-:W-:Y:S05]  /*2c40*/  @!P1 BRA `(.L_x_34) ;  /* 0x0000000000049947 */ /* 0x000fea0003800000 */
[----:B------:R-:W-:Y:S01]  /*2c50*/  BPT.TRAP 0x1 ;  /* 0x000000040000795c */ /* 0x000fe20000300000 */
.L_x_34:
[----:B------:R-:W-:Y:S01]  /*2c60*/  BSSY B0, `(.L_x_35) ;  /* 0x000000e000007945 */ /* 0x000fe20003800000 */
[----:B------:R-:W-:-:S03]  /*2c70*/  ISETP.GT.U32.AND P1, PT, R4, 0x1, PT ;  /* 0x000000010400780c */ /* 0x000fc60003f24070 */
[----:B------:R-:W-:Y:S10]  /*2c80*/  @!P0 BRA `(.L_x_36) ;  /* 0x00000000002c8947 */ /* 0x000ff40003800000 */
[----:B------:R-:W-:-:S04]  /*2c90*/  UISETP.LT.AND UP0, UPT, UR9, 0x1, UPT ;  /* 0x000000010900788c */ /* 0x000fc8000bf01270 */
[----:B------:R-:W-:-:S04]  /*2ca0*/  USEL UR8, UR9, 0x1, UP0 ;  /* 0x0000000109087887 */ /* 0x000fc80008000000 */
[----:B------:R-:W-:-:S04]  /*2cb0*/  UIADD3 UR8, UR5, UR9, -UR8 ;  /* 0x0000000905087290 */ /* 0x000fc8000fffe808 */
[----:B------:R-:W-:-:S04]  /*2cc0*/  UIMAD.WIDE.U32 UR6, UR8, -0x55555555, URZ ;  /* 0xaaaaaaab080678a5 */ /* 0x000fc8000f8e003f */
[----:B------:R-:W-:-:S04]  /*2cd0*/  USHF.R.U32.HI UR6, URZ, 0x1, UR7 ;  /* 0x000000013f067899 */ /* 0x000fc80008011607 */
[----:B------:R-:W-:-:S04]  /*2ce0*/  UIMAD UR8, UR6, -0x3, UR8 ;  /* 0xfffffffd060878a4 */ /* 0x000fc8000f8e0208 */
[----:B------:R-:W-:-:S04]  /*2cf0*/  ULEA UR8, UR8, UR10, 0x3 ;  /* 0x0000000a08087291 */ /* 0x000fc8000f8e183f */
[----:B------:R-:W-:-:S06]  /*2d00*/  UIADD3 UR8, UR8, 0x18, URZ ;  /* 0x0000001808087890 */ /* 0x000fcc000fffe03f */
[----:B------:R-:W-:-:S05]  /*2d10*/  IMAD.U32 R12, RZ, RZ, UR8 ;  /* 0x00000008ff0c7e24 */ /* 0x000fca000f8e00ff */
[----:B------:R-:W-:-:S04]  /*2d20*/  PRMT R11, R5, 0x654, R12 ;  /* 0x00000654050b7816 */ /* 0x000fc8000000000c */
[----:B------:R0:W-:Y:S03]  /*2d30*/  SYNCS.ARRIVE.TRANS64.RED.A1T0 RZ, [R11+URZ], RZ ;  /* 0x000000ff0bff79a7 */ /* 0x0001e6000810043f */
.L_x_36:
[----:B------:R-:W-:Y:S05]  /*2d40*/  BSYNC B0 ;  /* 0x0000000000007941 */ /* 0x000fea0003800000 */
.L_x_35:
[----:B------:R-:W-:Y:S05]  /*2d50*/  @P1 BRA `(.L_x_33) ;  /* 0x0000000000041947 */ /* 0x000fea0003800000 */
[----:B------:R-:W-:Y:S01]  /*2d60*/  BPT.TRAP 0x1 ;  /* 0x000000040000795c */ /* 0x000fe20000300000 */
.L_x_33:
[----:B------:R-:W1:Y:S01]  /*2d70*/  LDC R15, c[0x0][0x288] ;  /* 0x0000a200ff0f7b82 */ /* 0x000e620000000800 */
[--C-:B0-----:R-:W-:Y:S01]  /*2d80*/  SHF.R.U32.HI R11, RZ, 0x2, R0.reuse ;  /* 0x00000002ff0b7819 */ /* 0x101fe20000011600 */
[----:B------:R-:W-:Y:S01]  /*2d90*/  IMAD.SHL.U32 R31, R10, 0x40, RZ ;  /* 0x000000400a1f7824 */ /* 0x000fe200078e00ff */
[----:B------:R-:W-:Y:S01]  /*2da0*/  SHF.R.U32.HI R14, RZ, 0x7, R0 ;  /* 0x00000007ff0e7819 */ /* 0x000fe20000011600 */
[----:B------:R-:W-:Y:S01]  /*2db0*/  UIADD3 UR5, UR9, UR5, URZ ;  /* 0x0000000509057290 */ /* 0x000fe2000fffe03f */
[----:B------:R-:W-:Y:S01]  /*2dc0*/  LOP3.LUT R12, R11, 0x7, RZ, 0xc0, !PT ;  /* 0x000000070b0c7812 */ /* 0x000fe200078ec0ff */
[----:B------:R-:W-:Y:S01]  /*2dd0*/  IMAD.SHL.U32 R26, R0, 0x2, RZ ;  /* 0x00000002001a7824 */ /* 0x000fe200078e00ff */
[----:B------:R-:W-:Y:S01]  /*2de0*/  LOP3.LUT R11, R14, 0x1, RZ, 0xc0, !PT ;  /* 0x000000010e0b7812 */ /* 0x000fe200078ec0ff */
[----:B------:R-:W-:Y:S01]  /*2df0*/  UISETP.GT.U32.AND UP0, UPT, UR5, 0x2, UPT ;  /* 0x000000020500788c */ /* 0x000fe2000bf04070 */
[C---:B------:R-:W-:Y:S01]  /*2e00*/  LOP3.LUT R14, R0.reuse, 0x3, RZ, 0xc0, !PT ;  /* 0x00000003000e7812 */ /* 0x040fe200078ec0ff */
[----:B------:R-:W-:Y:S01]  /*2e10*/  ULDC UR12, c[0x0][0x284] ;  /* 0x0000a100000c7ab9 */ /* 0x000fe20000000800 */
[----:B------:R-:W-:Y:S01]  /*2e20*/  LOP3.LUT R13, R0, 0x60, RZ, 0xc0, !PT ;  /* 0x00000060000d7812 */ /* 0x000fe200078ec0ff */
[----:B------:R-:W-:Y:S01]  /*2e30*/  UISETP.LT.U32.AND UP0, UPT, UR9, 0x3, UP0 ;  /* 0x000000030900788c */ /* 0x000fe20008701070 */
[----:B------:R-:W-:Y:S01]  /*2e40*/  SHF.R.S32.HI R34, RZ, 0x1f, R6 ;  /* 0x0000001fff227819 */ /* 0x000fe20000011406 */
[----:B------:R-:W-:Y:S01]  /*2e50*/  UISETP.GE.U32.AND UP1, UPT, UR9, 0x3, UPT ;  /* 0x000000030900788c */ /* 0x000fe2000bf26070 */
[----:B------:R-:W-:Y:S01]  /*2e60*/  SHF.R.U32.HI R13, RZ, 0x1, R13 ;  /* 0x00000001ff0d7819 */ /* 0x000fe2000001160d */
[----:B------:R-:W-:Y:S01]  /*2e70*/  ULDC.64 UR10, c[0x0][0x5d0] ;  /* 0x00017400000a7ab9 */ /* 0x000fe20000000a00 */
[----:B------:R-:W-:Y:S01]  /*2e80*/  LOP3.LUT R26, R31, 0x6, R26, 0xf8, !PT ;  /* 0x000000061f1a7812 */ /* 0x000fe200078ef81a */
[----:B------:R-:W-:Y:S01]  /*2e90*/  UIMAD.WIDE.U32 UR6, UR5, -0x55555555, URZ ;  /* 0xaaaaaaab050678a5 */ /* 0x000fe2000f8e003f */
[----:B------:R-:W-:Y:S01]  /*2ea0*/  IADD3 R16, RZ, -R13, -R12 ;  /* 0x8000000dff107210 */ /* 0x000fe20007ffe80c */
[----:B------:R-:W-:Y:S01]  /*2eb0*/  USEL UR8, URZ, 0x1, !UP0 ;  /* 0x000000013f087887 */ /* 0x000fe2000c000000 */
[----:B------:R-:W-:Y:S01]  /*2ec0*/  IMAD.SHL.U32 R33, R11, 0x40, RZ ;  /* 0x000000400b217824 */ /* 0x000fe200078e00ff */
[----:B------:R-:W-:Y:S01]  /*2ed0*/  SHF.R.S32.HI R27, RZ, 0x1f, R26 ;  /* 0x0000001fff1b7819 */ /* 0x000fe2000001141a */
[----:B------:R-:W-:Y:S01]  /*2ee0*/  USHF.R.U32.HI UR6, URZ, 0x1, UR7 ;  /* 0x000000013f067899 */ /* 0x000fe20008011607 */
[----:B-1----:R-:W-:Y:S01]  /*2ef0*/  IMAD R14, R14, -0x2, R15 ;  /* 0xfffffffe0e0e7824 */ /* 0x002fe200078e020f */
[----:B------:R-:W-:Y:S01]  /*2f00*/  ISETP.GE.AND P1, PT, R31, R15, PT ;  /* 0x0000000f1f00720c */ /* 0x000fe20003f26270 */
[----:B------:R-:W-:Y:S01]  /*2f10*/  IMAD.SHL.U32 R15, R7, 0x100, RZ ;  /* 0x00000100070f7824 */ /* 0x000fe200078e00ff */
[----:B------:R-:W-:Y:S01]  /*2f20*/  ULOP3.LUT UR4, UR4, UR8, URZ, 0x3c, !UPT ;  /* 0x0000000804047292 */ /* 0x000fe2000f8e3c3f */
[----:B------:R-:W-:Y:S01]  /*2f30*/  IMAD R16, R11, -0x40, R16 ;  /* 0xffffffc00b107824 */ /* 0x000fe200078e0210 */
[----:B------:R-:W-:Y:S01]  /*2f40*/  LOP3.LUT R33, R33, 0x40, R12, 0xe2, !PT ;  /* 0x0000004021217812 */ /* 0x000fe200078ee20c */
[----:B------:R-:W-:Y:S01]  /*2f50*/  IMAD R11, R34, UR10, RZ ;  /* 0x0000000a220b7c24 */ /* 0x000fe2000f8e02ff */
[----:B------:R-:W-:Y:S01]  /*2f60*/  ISETP.GE.OR P1, PT, R15, UR12, P1 ;  /* 0x0000000c0f007c0c */ /* 0x000fe20008f26670 */
[----:B------:R-:W-:Y:S01]  /*2f70*/  IMAD.WIDE R24, R7, 0x100, RZ ;  /* 0x0000010007187825 */ /* 0x000fe200078e02ff */
[----:B------:R-:W-:Y:S01]  /*2f80*/  UIMAD UR5, UR6, -0x3, UR5 ;  /* 0xfffffffd060578a4 */ /* 0x000fe2000f8e0205 */
[----:B------:R-:W-:Y:S01]  /*2f90*/  IADD3 R32, -R15, UR12, R16 ;  /* 0x0000000c0f207c10 */ /* 0x000fe2000fffe110 */
[----:B------:R-:W-:Y:S01]  /*2fa0*/  @UP1 ULOP3.LUT UR4, UR4, 0x1, UR6, 0x78, !UPT ;  /* 0x0000000104041892 */ /* 0x000fe2000f8e7806 */
[----:B------:R-:W-:Y:S01]  /*2fb0*/  IMAD R7, R6, UR11, R11 ;  /* 0x0000000b06077c24 */ /* 0x000fe2000f8e020b */
[----:B------:R-:W-:Y:S01]  /*2fc0*/  LOP3.LUT R33, R24, R33, R13, 0xfe, !PT ;  /* 0x0000002118217212 */ /* 0x000fe200078efe0d */
[----:B------:R-:W-:-:S04]  /*2fd0*/  IMAD.WIDE.U32 R10, R6, UR10, R26 ;  /* 0x0000000a060a7c25 */ /* 0x000fc8000f8e001a */
[----:B------:R-:W-:Y:S02]  /*2fe0*/  IMAD.IADD R11, R11, 0x1, R7 ;  /* 0x000000010b0b7824 */ /* 0x000fe400078e0207 */
[----:B------:R-:W-:Y:S02]  /*2ff0*/  IMAD.IADD R31, R14, 0x1, -R31 ;  /* 0x000000010e1f7824 */ /* 0x000fe400078e0a1f */
[----:B------:R-:W-:Y:S01]  /*3000*/  IMAD.MOV.U32 R30, RZ, RZ, -0x1 ;  /* 0xffffffffff1e7424 */ /* 0x000fe200078e00ff */
[----:B------:R-:W-:Y:S06]  /*3010*/  @P1 BRA `(.L_x_37) ;  /* 0x0000004800081947 */ /* 0x000fec0003800000 */
[----:B------:R-:W0:Y:S01]  /*3020*/  LDC.64 R28, c[0x0][0x5c8] ;  /* 0x00017200ff1c7b82 */ /* 0x000e220000000a00 */
[----:B------:R-:W-:Y:S01]  /*3030*/  ULDC.64 UR6, c[0x0][0x5c0] ;  /* 0x0001700000067ab9 */ /* 0x000fe20000000a00 */
[----:B------:R-:W-:Y:S01]  /*3040*/  BSSY B0, `(.L_x_37) ;  /* 0x000047f000007945 */ /* 0x000fe20003800000 */
[-C--:B0-----:R-:W-:Y:S02]  /*3050*/  IMAD R12, R25, R28.reuse, RZ ;  /* 0x0000001c190c7224 */ /* 0x081fe400078e02ff */
[----:B------:R-:W-:-:S04]  /*3060*/  IMAD.WIDE.U32 R10, R33, R28, R10 ;  /* 0x0000001c210a7225 */ /* 0x000fc800078e000a */
[----:B------:R-:W-:Y:S01]  /*3070*/  IMAD R13, R33, R29, R12 ;  /* 0x0000001d210d7224 */ /* 0x000fe200078e020c */
[C---:B------:R-:W-:Y:S01]  /*3080*/  LEA R14, P2, R28.reuse, R10, 0x3 ;  /* 0x0000000a1c0e7211 */ /* 0x040fe200078418ff */
[----:B------:R-:W-:Y:S01]  /*3090*/  IMAD.SHL.U32 R7, R28, 0x80, RZ ;  /* 0x000000801c077824 */ /* 0x000fe200078e00ff */
[----:B------:R-:W-:Y:S01]  /*30a0*/  IADD3 R16, P1, R10, UR6, RZ ;  /* 0x000000060a107c10 */ /* 0x000fe2000ff3e0ff */
[----:B------:R-:W-:Y:S01]  /*30b0*/  IMAD.IADD R36, R11, 0x1, R13 ;  /* 0x000000010b247824 */ /* 0x000fe200078e020d */
[----:B------:R-:W-:Y:S02]  /*30c0*/  SHF.L.U64.HI R11, R28, 0x7, R29 ;  /* 0x000000071c0b7819 */ /* 0x000fe4000001021d */
[----:B------:R-:W-:Y:S02]  /*30d0*/  IADD3 R12, P5, P6, R10, UR6, R7 ;  /* 0x000000060a0c7c10 */ /* 0x000fe4000febe007 */
[----:B------:R-:W-:Y:S02]  /*30e0*/  LEA.HI.X R28, R28, R36, R29, 0x3, P2 ;  /* 0x000000241c1c7211 */ /* 0x000fe400010f1c1d */
[----:B------:R-:W-:-:S02]  /*30f0*/  IADD3.X R13, R36, UR7, R11, P5, P6 ;  /* 0x00000007240d7c10 */ /* 0x000fc4000afec40b */
[----:B---3-5:R-:W-:Y:S02]  /*3100*/  FSETP.NEU.AND P5, PT, R9, RZ, PT ;  /* 0x000000ff0900720b */ /* 0x028fe40003fad000 */
[----:B------:R-:W-:Y:S02]  /*3110*/  IADD3.X R17, R36, UR7, RZ, P1, !PT ;  /* 0x0000000724117c10 */ /* 0x000fe40008ffe4ff */
[C---:B------:R-:W-:Y:S02]  /*3120*/  IADD3 R10, P1, P2, R14.reuse, UR6, R7 ;  /* 0x000000060e0a7c10 */ /* 0x040fe4000fa3e007 */
[----:B------:R-:W-:Y:S02]  /*3130*/  IADD3 R14, P3, R14, UR6, RZ ;  /* 0x000000060e0e7c10 */ /* 0x000fe4000ff7e0ff */
[C---:B------:R-:W-:Y:S02]  /*3140*/  IADD3.X R11, R28.reuse, UR7, R11, P1, P2 ;  /* 0x000000071c0b7c10 */ /* 0x040fe40008fe440b */
[----:B------:R-:W-:-:S03]  /*3150*/  IADD3.X R15, R28, UR7, RZ, P3, !PT ;  /* 0x000000071c0f7c10 */ /* 0x000fc60009ffe4ff */
[----:B------:R-:W-:Y:S06]  /*3160*/  @!P5 BRA `(.L_x_38) ;  /* 0x0000003400a0d947 */ /* 0x000fec0003800000 */
[----:B------:R-:W-:Y:S01]  /*3170*/  ULDC.64 UR6, c[0x0][0x5b8] ;  /* 0x00016e0000067ab9 */ /* 0x000fe20000000a00 */
[----:B------:R-:W-:Y:S01]  /*3180*/  ISETP.GE.AND P1, PT, R32, 0x1, PT ;  /* 0x000000012000780c */ /* 0x000fe20003f26270 */
[----:B------:R-:W-:Y:S01]  /*3190*/  IMAD R7, R34, UR6, RZ ;  /* 0x0000000622077c24 */ /* 0x000fe2000f8e02ff */
[----:B------:R-:W-:Y:S01]  /*31a0*/  ULDC.64 UR10, c[0x0][0x5a8] ;  /* 0x00016a00000a7ab9 */ /* 0x000fe20000000a00 */
[C---:B------:R-:W-:Y:S01]  /*31b0*/  IMAD.WIDE.U32 R26, R6.reuse, UR6, R26 ;  /* 0x00000006061a7c25 */ /* 0x040fe2000f8e001a */
[----:B------:R-:W-:Y:S01]  /*31c0*/  ISETP.LT.OR P5, PT, R31, 0x1, !P1 ;  /* 0x000000011f00780c */ /* 0x000fe20004fa1670 */
[----:B------:R-:W-:Y:S02]  /*31d0*/  BSSY B1, `(.L_x_39) ;  /* 0x000000d000017945 */ /* 0x000fe40003800000 */
[----:B------:R-:W-:Y:S01]  /*31e0*/  IMAD R7, R6, UR7, R7 ;  /* 0x0000000706077c24 */ /* 0x000fe2000f8e0207 */
[----:B------:R-:W-:Y:S01]  /*31f0*/  ULDC.64 UR6, c[0x0][0x5b0] ;  /* 0x00016c0000067ab9 */ /* 0x000fe20000000a00 */
[----:B------:R-:W-:-:S02]  /*3200*/  IMAD.MOV.U32 R6, RZ, RZ, R26 ;  /* 0x000000ffff067224 */ /* 0x000fc400078e001a */
[----:B------:R-:W-:Y:S02]  /*3210*/  IMAD.IADD R7, R27, 0x1, R7 ;  /* 0x000000011b077824 */ /* 0x000fe400078e0207 */
[----:B------:R-:W-:Y:S02]  /*3220*/  IMAD R28, R25, UR6, RZ ;  /* 0x00000006191c7c24 */ /* 0x000fe4000f8e02ff */
[----:B------:R-:W-:-:S04]  /*3230*/  IMAD.WIDE.U32 R26, R33, UR6, R6 ;  /* 0x00000006211a7c25 */ /* 0x000fc8000f8e0006 */
[--C-:B------:R-:W-:Y:S01]  /*3240*/  IMAD R29, R33, UR7, R28.reuse ;  /* 0x00000007211d7c24 */ /* 0x100fe2000f8e021c */
[----:B------:R-:W-:Y:S02]  /*3250*/  IADD3 R26, P2, R26, UR10, RZ ;  /* 0x0000000a1a1a7c10 */ /* 0x000fe4000ff5e0ff */
[----:B------:R-:W-:Y:S02]  /*3260*/  PRMT R28, RZ, 0x7610, R28 ;  /* 0x00007610ff1c7816 */ /* 0x000fe4000000001c */
[----:B------:R-:W-:Y:S01]  /*3270*/  IADD3.X R27, R27, UR11, R29, P2, !PT ;  /* 0x0000000b1b1b7c10 */ /* 0x000fe200097fe41d */
[----:B------:R-:W-:Y:S08]  /*3280*/  @P5 BRA `(.L_x_40) ;  /* 0x0000000000045947 */ /* 0x000ff00003800000 */
[----:B------:R0:W5:Y:S02]  /*3290*/  LDG.E.U8 R28, desc[UR16][R26.64] ;  /* 0x000000101a1c7981 */ /* 0x000164000c1e1100 */
.L_x_40:
[----:B------:R-:W-:Y:S05]  /*32a0*/  BSYNC B1 ;  /* 0x0000000000017941 */ /* 0x000fea0003800000 */
.L_x_39:
[----:B-----5:R-:W-:Y:S01]  /*32b0*/  LOP3.LUT R28, R28, 0xff, RZ, 0xc0, !PT ;  /* 0x000000ff1c1c7812 */ /* 0x020fe200078ec0ff */
[----:B------:R-:W-:Y:S01]  /*32c0*/  BSSY B1, `(.L_x_41) ;  /* 0x000000b000017945 */ /* 0x000fe20003800000 */
[----:B------:R-:W-:Y:S02]  /*32d0*/  ISETP.LT.OR P3, PT, R31, 0x2, !P1 ;  /* 0x000000021f00780c */ /* 0x000fe40004f61670 */
[----:B------:R-:W-:-:S05]  /*32e0*/  F2FP.F16.E4M3.UNPACK_B R28, R28 ;  /* 0x0000001cff1c723e */ /* 0x000fca00020006ff */
[----:B------:R-:W-:-:S05]  /*32f0*/  HADD2.F32 R28, -RZ, R28.H0_H0 ;  /* 0x2000001cff1c7230 */ /* 0x000fca0000004100 */
[----:B------:R-:W-:-:S04]  /*3300*/  FMUL R28, R28, R9 ;  /* 0x000000091c1c7220 */ /* 0x000fc80000400000 */
[----:B--2---:R-:W-:-:S05]  /*3310*/  FFMA R28, R145, R8, R28 ;  /* 0x00000008911c7223 */ /* 0x004fca000000001c */
[----:B------:R-:W-:Y:S02]  /*3320*/  F2FP.SATFINITE.E4M3.F32.PACK_AB_MERGE_C R29, RZ, R28, RZ ;  /* 0x0000001cff1d723e */ /* 0x000fe400048070ff */
[----:B------:R-:W-:-:S03]  /*3330*/  PRMT R28, RZ, 0x7610, R28 ;  /* 0x00007610ff1c7816 */ /* 0x000fc6000000001c */
[----:B------:R1:W-:Y:S01]  /*3340*/  @!P5 STG.E.U8 desc[UR16][R16.64], R29 ;  /* 0x0000001d1000d986 */ /* 0x0003e2000c101110 */
[----:B------:R-:W-:Y:S05]  /*3350*/  @P3 BRA `(.L_x_42) ;  /* 0x0000000000043947 */ /* 0x000fea0003800000 */
[----:B------:R2:W5:Y:S02]  /*3360*/  LDG.E.U8 R28, desc[UR16][R26.64+0x1] ;  /* 0x000001101a1c7981 */ /* 0x000564000c1e1100 */
.L_x_42:
[----:B------:R-:W-:Y:S05]  /*3370*/  BSYNC B1 ;  /* 0x0000000000017941 */ /* 0x000fea0003800000 */
.L_x_41:
[----:B-----5:R-:W-:Y:S01]  /*3380*/  LOP3.LUT R28, R28, 0xff, RZ, 0xc0, !PT ;  /* 0x000000ff1c1c7812 */ /* 0x020fe200078ec0ff */
[----:B------:R-:W-:Y:S01]  /*3390*/  BSSY B1, `(.L_x_43) ;  /* 0x0000013000017945 */ /* 0x000fe20003800000 */
[----:B------:R-:W-:Y:S02]  /*33a0*/  IADD3 R37, P2, R33, 0x8, RZ ;  /* 0x0000000821257810 */ /* 0x000fe40007f5e0ff */
[----:B------:R-:W-:-:S03]  /*33b0*/  F2FP.F16.E4M3.UNPACK_B R28, R28 ;  /* 0x0000001cff1c723e */ /* 0x000fc600020006ff */
[----:B-1----:R-:W-:Y:S01]  /*33c0*/  IMAD.X R29, RZ, RZ, R25, P2 ;  /* 0x000000ffff1d7224 */ /* 0x002fe200010e0619 */
[----:B------:R-:W-:Y:S01]  /*33d0*/  ISETP.GE.AND P2, PT, R32, 0x9, PT ;  /* 0x000000092000780c */ /* 0x000fe20003f46270 */
[----:B------:R-:W-:Y:S02]  /*33e0*/  HADD2.F32 R28, -RZ, R28.H0_H0 ;  /* 0x2000001cff1c7230 */ /* 0x000fe40000004100 */
[----:B------:R-:W-:Y:S01]  /*33f0*/  IMAD R34, R29, UR6, RZ ;  /* 0x000000061d227c24 */ /* 0x000fe2000f8e02ff */
[----:B------:R-:W-:Y:S02]  /*3400*/  ISETP.LT.OR P5, PT, R31, 0x1, !P2 ;  /* 0x000000011f00780c */ /* 0x000fe400057a1670 */
[----:B------:R-:W-:Y:S01]  /*3410*/  FMUL R35, R28, R9 ;  /* 0x000000091c237220 */ /* 0x000fe20000400000 */
[----:B------:R-:W-:-:S04]  /*3420*/  IMAD.WIDE.U32 R28, R37, UR6, R6 ;  /* 0x00000006251c7c25 */ /* 0x000fc8000f8e0006 */
[----:B------:R-:W-:Y:S01]  /*3430*/  FFMA R35, R144, R8, R35 ;  /* 0x0000000890237223 */ /* 0x000fe20000000023 */
[--C-:B------:R-:W-:Y:S01]  /*3440*/  IMAD R37, R37, UR7, R34.reuse ;  /* 0x0000000725257c24 */ /* 0x100fe2000f8e0222 */
[----:B------:R-:W-:Y:S02]  /*3450*/  IADD3 R28, P6, R28, UR10, RZ ;  /* 0x0000000a1c1c7c10 */ /* 0x000fe4000ffde0ff */
[----:B------:R-:W-:Y:S02]  /*3460*/  PRMT R34, RZ, 0x7610, R34 ;  /* 0x00007610ff227816 */ /* 0x000fe40000000022 */
[----:B------:R-:W-:Y:S02]  /*3470*/  F2FP.SATFINITE.E4M3.F32.PACK_AB_MERGE_C R35, RZ, R35, RZ ;  /* 0x00000023ff23723e */ /* 0x000fe400048070ff */
[----:B------:R-:W-:-:S03]  /*3480*/  IADD3.X R29, R29, UR11, R37, P6, !PT ;  /* 0x0000000b1d1d7c10 */ /* 0x000fc6000b7fe425 */
[----:B------:R1:W-:Y:S01]  /*3490*/  @!P3 STG.E.U8 desc[UR16][R16.64+0x1], R35 ;  /* 0x000001231000b986 */ /* 0x0003e2000c101110 */
[----:B------:R-:W-:Y:S05]  /*34a0*/  @P5 BRA `(.L_x_44) ;  /* 0x0000000000045947 */ /* 0x000fea0003800000 */
[----:B------:R3:W5:Y:S02]  /*34b0*/  LDG.E.U8 R34, desc[UR16][R28.64] ;  /* 0x000000101c227981 */ /* 0x000764000c1e1100 */
.L_x_44:
[----:B------:R-:W-:Y:S05]  /*34c0*/  BSYNC B1 ;  /* 0x0000000000017941 */ /* 0x000fea0003800000 */
.L_x_43:
[----:B-----5:R-:W-:Y:S01]  /*34d0*/  LOP3.LUT R34, R34, 0xff, RZ, 0xc0, !PT ;  /* 0x000000ff22227812 */ /* 0x020fe200078ec0ff */
[----:B------:R-:W-:Y:S01]  /*34e0*/  BSSY B1, `(.L_x_45) ;  /* 0x000000b000017945 */ /* 0x000fe20003800000 */
[----:B------:R-:W-:Y:S02]  /*34f0*/  ISETP.LT.OR P3, PT, R31, 0x2, !P2 ;  /* 0x000000021f00780c */ /* 0x000fe40005761670 */
[----:B------:R-:W-:-:S05]  /*3500*/  F2FP.F16.E4M3.UNPACK_B R34, R34 ;  /* 0x00000022ff22723e */ /* 0x000fca00020006ff */
[----:B------:R-:W-:-:S05]  /*3510*/  HADD2.F32 R34, -RZ, R34.H0_H0 ;  /* 0x20000022ff227230 */ /* 0x000fca0000004100 */
[----:B------:R-:W-:-:S04]  /*3520*/  FMUL R34, R34, R9 ;  /* 0x0000000922227220 */ /* 0x000fc80000400000 */
[----:B------:R-:W-:-:S05]  /*3530*/  FFMA R34, R143, R8, R34 ;  /* 0x000000088f227223 */ /* 0x000fca0000000022 */
[----:B-1----:R-:W-:Y:S02]  /*3540*/  F2FP.SATFINITE.E4M3.F32.PACK_AB_MERGE_C R35, RZ, R34, RZ ;  /* 0x00000022ff23723e */ /* 0x002fe400048070ff */
[----:B------:R-:W-:-:S03]  /*3550*/  PRMT R34, RZ, 0x7610, R34 ;  /* 0x00007610ff227816 */ /* 0x000fc60000000022 */
[----:B------:R1:W-:Y:S01]  /*3560*/  @!P5 STG.E.U8 desc[UR16][R14.64], R35 ;  /* 0x000000230e00d986 */ /* 0x0003e2000c101110 */
[----:B------:R-:W-:Y:S05]  /*3570*/  @P3 BRA `(.L_x_46) ;  /* 0x0000000000043947 */ /* 0x000fea0003800000 */
[----:B------:R4:W5:Y:S02]  /*3580*/  LDG.E.U8 R34, desc[UR16][R28.64+0x1] ;  /* 0x000001101c227981 */ /* 0x000964000c1e1100 */
.L_x_46:
[----:B------:R-:W-:Y:S05]  /*3590*/  BSYNC B1 ;  /* 0x0000000000017941 */ /* 0x000fea0003800000 */
.L_x_45:
[----:B-----5:R-:W-:Y:S01]  /*35a0*/  LOP3.LUT R34, R34, 0xff, RZ, 0xc0, !PT ;  /* 0x000000ff22227812 */ /* 0x020fe200078ec0ff */
[----:B------:R-:W-:Y:S01]  /*35b0*/  BSSY B1, `(.L_x_47) ;  /* 0x000000b000017945 */ /* 0x000fe20003800000 */
[----:B------:R-:W-:Y:S02]  /*35c0*/  ISETP.LT.OR P5, PT, R31, 0x9, !P1 ;  /* 0x000000091f00780c */ /* 0x000fe40004fa1670 */
[----:B------:R-:W-:-:S05]  /*35d0*/  F2FP.F16.E4M3.UNPACK_B R34, R34 ;  /* 0x00000022ff22723e */ /* 0x000fca00020006ff */
[----:B------:R-:W-:-:S05]  /*35e0*/  HADD2.F32 R34, -RZ, R34.H0_H0 ;  /* 0x20000022ff227230 */ /* 0x000fca0000004100 */
[----:B-1----:R-:W-:Y:S01]  /*35f0*/  FMUL R35, R34, R9 ;  /* 0x0000000922237220 */ /* 0x002fe20000400000 */
[----:B------:R-:W-:-:S03]  /*3600*/  PRMT R34, RZ, 0x7610, R34 ;  /* 0x00007610ff227816 */ /* 0x000fc60000000022 */
[----:B------:R-:W-:-:S05]  /*3610*/  FFMA R35, R142, R8, R35 ;  /* 0x000000088e237223 */ /* 0x000fca0000000023 */
[----:B------:R-:W-:-:S05]  /*3620*/  F2FP.SATFINITE.E4M3.F32.PACK_AB_MERGE_C R35, RZ, R35, RZ ;  /* 0x00000023ff23723e */ /* 0x000fca00048070ff */
[----:B------:R1:W-:Y:S01]  /*3630*/  @!P3 STG.E.U8 desc[UR16][R14.64+0x1], R35 ;  /* 0x000001230e00b986 */ /* 0x0003e2000c101110 */
[----:B------:R-:W-:Y:S05]  /*3640*/  @P5 BRA `(.L_x_48) ;  /* 0x0000000000045947 */ /* 0x000fea0003800000 */
[----:B------:R0:W5:Y:S02]  /*3650*/  LDG.E.U8 R34, desc[UR16][R26.64+0x8] ;  /* 0x000008101a227981 */ /* 0x000164000c1e1100 */
.L_x_48:
[----:B------:R-:W-:Y:S05]  /*3660*/  BSYNC B1 ;  /* 0x0000000000017941 */ /* 0x000fea0003800000 */
.L_x_47:
        /* <DEDUP_REMOVED lines=12> */
.L_x_50:
[----:B------:R-:W-:Y:S05]  /*3730*/  BSYNC B1 ;  /* 0x0000000000017941 */ /* 0x000fea0003800000 */
.L_x_49:
        /* <DEDUP_REMOVED lines=12> */
.L_x_52:
[----:B------:R-:W-:Y:S05]  /*3800*/  BSYNC B1 ;  /* 0x0000000000017941 */ /* 0x000fea0003800000 */
.L_x_51:
        /* <DEDUP_REMOVED lines=12> */
.L_x_54:
[----:B------:R-:W-:Y:S05]  /*38d0*/  BSYNC B1 ;  /* 0x0000000000017941 */ /* 0x000fea0003800000 */
.L_x_53:
        /* <DEDUP_REMOVED lines=12> */
.L_x_56:
[----:B------:R-:W-:Y:S05]  /*39a0*/  BSYNC B1 ;  /* 0x0000000000017941 */ /* 0x000fea0003800000 */
.L_x_55:
        /* <DEDUP_REMOVED lines=12> */
.L_x_58:
[----:B------:R-:W-:Y:S05]  /*3a70*/  BSYNC B1 ;  /* 0x0000000000017941 */ /* 0x000fea0003800000 */
.L_x_57:
        /* <DEDUP_REMOVED lines=12> */
.L_x_60:
[----:B------:R-:W-:Y:S05]  /*3b40*/  BSYNC B1 ;  /* 0x0000000000017941 */ /* 0x000fea0003800000 */
.L_x_59:
        /* <DEDUP_REMOVED lines=12> */
.L_x_62:
[----:B------:R-:W-:Y:S05]  /*3c10*/  BSYNC B1 ;  /* 0x0000000000017941 */ /* 0x000fea0003800000 */
.L_x_61:
        /* <DEDUP_REMOVED lines=12> */
.L_x_64:
[----:B------:R-:W-:Y:S05]  /*3ce0*/  BSYNC B1 ;  /* 0x0000000000017941 */ /* 0x000fea0003800000 */
.L_x_63:
        /* <DEDUP_REMOVED lines=12> */
.L_x_66:
[----:B------:R-:W-:Y:S05]  /*3db0*/  BSYNC B1 ;  /* 0x0000000000017941 */ /* 0x000fea0003800000 */
.L_x_65:
        /* <DEDUP_REMOVED lines=12> */
.L_x_68:
[----:B------:R-:W-:Y:S05]  /*3e80*/  BSYNC B1 ;  /* 0x0000000000017941 */ /* 0x000fea0003800000 */
.L_x_67:
        /* <DEDUP_REMOVED lines=12> */
.L_x_70:
[----:B------:R-:W-:Y:S05]  /*3f50*/  BSYNC B1 ;  /* 0x0000000000017941 */ /* 0x000fea0003800000 */
.L_x_69:
        /* <DEDUP_REMOVED lines=12> */
.L_x_72:
[----:B------:R-:W-:Y:S05]  /*4020*/  BSYNC B1 ;  /* 0x0000000000017941 */ /* 0x000fea0003800000 */
.L_x_71:
        /* <DEDUP_REMOVED lines=12> */
.L_x_74:
[----:B------:R-:W-:Y:S05]  /*40f0*/  BSYNC B1 ;  /* 0x0000000000017941 */ /* 0x000fea0003800000 */
.L_x_73:
        /* <DEDUP_REMOVED lines=12> */
.L_x_76:
[----:B------:R-:W-:Y:S05]  /*41c0*/  BSYNC B1 ;  /* 0x0000000000017941 */ /* 0x000fea0003800000 */
.L_x_75:
        /* <DEDUP_REMOVED lines=12> */
.L_x_78:
[----:B------:R-:W-:Y:S05]  /*4290*/  BSYNC B1 ;  /* 0x0000000000017941 */ /* 0x000fea0003800000 */
.L_x_77:
        /* <DEDUP_REMOVED lines=12> */
.L_x_80:
[----:B------:R-:W-:Y:S05]  /*4360*/  BSYNC B1 ;  /* 0x0000000000017941 */ /* 0x000fea0003800000 */
.L_x_79:
        /* <DEDUP_REMOVED lines=12> */
.L_x_82:
[----:B------:R-:W-:Y:S05]  /*4430*/  BSYNC B1 ;  /* 0x0000000000017941 */ /* 0x000fea0003800000 */
.L_x_81:
        /* <DEDUP_REMOVED lines=12> */
.L_x_84:
[----:B------:R-:W-:Y:S05]  /*4500*/  BSYNC B1 ;  /* 0x0000000000017941 */ /* 0x000fea0003800000 */
.L_x_83:
        /* <DEDUP_REMOVED lines=12> */
.L_x_86:
[----:B------:R-:W-:Y:S05]  /*45d0*/  BSYNC B1 ;  /* 0x0000000000017941 */ /* 0x000fea0003800000 */
.L_x_85:
        /* <DEDUP_REMOVED lines=12> */
.L_x_88:
[----:B------:R-:W-:Y:S05]  /*46a0*/  BSYNC B1 ;  /* 0x0000000000017941 */ /* 0x000fea0003800000 */
.L_x_87:
        /* <DEDUP_REMOVED lines=12> */
.L_x_90:
[----:B------:R-:W-:Y:S05]  /*4770*/  BSYNC B1 ;  /* 0x0000000000017941 */ /* 0x000fea0003800000 */
.L_x_89:
        /* <DEDUP_REMOVED lines=12> */
.L_x_92:
[----:B------:R-:W-:Y:S05]  /*4840*/  BSYNC B1 ;  /* 0x0000000000017941 */ /* 0x000fea0003800000 */
.L_x_91:
        /* <DEDUP_REMOVED lines=12> */
.L_x_94:
[----:B------:R-:W-:Y:S05]  /*4910*/  BSYNC B1 ;  /* 0x0000000000017941 */ /* 0x000fea0003800000 */
.L_x_93:
        /* <DEDUP_REMOVED lines=12> */
.L_x_96:
[----:B------:R-:W-:Y:S05]  /*49e0*/  BSYNC B1 ;  /* 0x0000000000017941 */ /* 0x000fea0003800000 */
.L_x_95:
        /* <DEDUP_REMOVED lines=12> */
.L_x_98:
[----:B------:R-:W-:Y:S05]  /*4ab0*/  BSYNC B1 ;  /* 0x0000000000017941 */ /* 0x000fea0003800000 */
.L_x_97:
[----:B-----5:R-:W-:Y:S01]  /*4ac0*/  LOP3.LUT R34, R34, 0xff, RZ, 0xc0, !PT ;  /* 0x000000ff22227812 */ /* 0x020fe200078ec0ff */
[----:B------:R-:W-:Y:S01]  /*4ad0*/  BSSY B1, `(.L_x_99) ;  /* 0x000000b000017945 */ /* 0x000fe20003800000 */
[----:B------:R-:W-:Y:S02]  /*4ae0*/  ISETP.LT.OR P3, PT, R31, 0x39, !P2 ;  /* 0x000000391f00780c */ /* 0x000fe40005761670 */
[----:B------:R-:W-:Y:S02]  /*4af0*/  F2FP.F16.E4M3.UNPACK_B R34, R34 ;  /* 0x00000022ff22723e */ /* 0x000fe400020006ff */
[----:B0-2---:R-:W-:-:S03]  /*4b00*/  PRMT R26, RZ, 0x7610, R26 ;  /* 0x00007610ff1a7816 */ /* 0x005fc6000000001a */
[----:B------:R-:W-:-:S05]  /*4b10*/  HADD2.F32 R34, -RZ, R34.H0_H0 ;  /* 0x20000022ff227230 */ /* 0x000fca0000004100 */
[----:B------:R-:W-:-:S04]  /*4b20*/  FMUL R27, R34, R9 ;  /* 0x00000009221b7220 */ /* 0x000fc80000400000 */
[----:B------:R-:W-:-:S05]  /*4b30*/  FFMA R27, R116, R8, R27 ;  /* 0x00000008741b7223 */ /* 0x000fca000000001b */
[----:B------:R-:W-:-:S05]  /*4b40*/  F2FP.SATFINITE.E4M3.F32.PACK_AB_MERGE_C R27, RZ, R27, RZ ;  /* 0x0000001bff1b723e */ /* 0x000fca00048070ff */
[----:B------:R0:W-:Y:S01]  /*4b50*/  @!P1 STG.E.U8 desc[UR16][R16.64+0x39], R27 ;  /* 0x0000391b10009986 */ /* 0x0001e2000c101110 */
[----:B------:R-:W-:Y:S05]  /*4b60*/  @P3 BRA `(.L_x_100) ;  /* 0x0000000000043947 */ /* 0x000fea0003800000 */
[----:B------:R2:W5:Y:S02]  /*4b70*/  LDG.E.U8 R26, desc[UR16][R28.64+0x38] ;  /* 0x000038101c1a7981 */ /* 0x000564000c1e1100 */
.L_x_100:
[----:B------:R-:W-:Y:S05]  /*4b80*/  BSYNC B1 ;  /* 0x0000000000017941 */ /* 0x000fea0003800000 */
.L_x_99:
[----:B-----5:R-:W-:Y:S01]  /*4b90*/  LOP3.LUT R26, R26, 0xff, RZ, 0xc0, !PT ;  /* 0x000000ff1a1a7812 */ /* 0x020fe200078ec0ff */
[----:B------:R-:W-:Y:S01]  /*4ba0*/  BSSY B1, `(.L_x_101) ;  /* 0x000000b000017945 */ /* 0x000fe20003800000 */
[----:B------:R-:W-:Y:S02]  /*4bb0*/  ISETP.LT.OR P2, PT, R31, 0x3a, !P2 ;  /* 0x0000003a1f00780c */ /* 0x000fe40005741670 */
[----:B------:R-:W-:Y:S02]  /*4bc0*/  F2FP.F16.E4M3.UNPACK_B R26, R26 ;  /* 0x0000001aff1a723e */ /* 0x000fe400020006ff */
[----:B01----:R-:W-:-:S03]  /*4bd0*/  PRMT R16, RZ, 0x7610, R16 ;  /* 0x00007610ff107816 */ /* 0x003fc60000000010 */
[----:B------:R-:W-:-:S05]  /*4be0*/  HADD2.F32 R26, -RZ, R26.H0_H0 ;  /* 0x2000001aff1a7230 */ /* 0x000fca0000004100 */
[----:B------:R-:W-:-:S04]  /*4bf0*/  FMUL R26, R26, R9 ;  /* 0x000000091a1a7220 */ /* 0x000fc80000400000 */
[----:B------:R-:W-:-:S05]  /*4c00*/  FFMA R26, R115, R8, R26 ;  /* 0x00000008731a7223 */ /* 0x000fca000000001a */
[----:B------:R-:W-:-:S05]  /*4c10*/  F2FP.SATFINITE.E4M3.F32.PACK_AB_MERGE_C R17, RZ, R26, RZ ;  /* 0x0000001aff11723e */ /* 0x000fca00048070ff */
[----:B------:R0:W-:Y:S01]  /*4c20*/  @!P3 STG.E.U8 desc[UR16][R14.64+0x38], R17 ;  /* 0x000038110e00b986 */ /* 0x0001e2000c101110 */
[----:B------:R-:W-:Y:S05]  /*4c30*/  @P2 BRA `(.L_x_102) ;  /* 0x0000000000042947 */ /* 0x000fea0003800000 */
[----:B------:R1:W5:Y:S02]  /*4c40*/  LDG.E.U8 R16, desc[UR16][R28.64+0x39] ;  /* 0x000039101c107981 */ /* 0x000364000c1e1100 */
.L_x_102:
[----:B------:R-:W-:Y:S05]  /*4c50*/  BSYNC B1 ;  /* 0x0000000000017941 */ /* 0x000fea0003800000 */
.L_x_101:
[----:B-----5:R-:W-:Y:S01]  /*4c60*/  LOP3.LUT R16, R16, 0xff, RZ, 0xc0, !PT ;  /* 0x000000ff10107812 */ /* 0x020fe200078ec0ff */
[----:B------:R-:W-:Y:S01]  /*4c70*/  BSSY B1, `(.L_x_103) ;  /* 0x0000013000017945 */ /* 0x000fe20003800000 */
[----:B-1234-:R-:W-:Y:S02]  /*4c80*/  IADD3 R29, P1, R33, 0x80, RZ ;  /* 0x00000080211d7810 */ /* 0x01efe40007f3e0ff */
[----:B------:R-:W-:-:S03]  /*4c90*/  F2FP.F16.E4M3.UNPACK_B R16, R16 ;  /* 0x00000010ff10723e */ /* 0x000fc600020006ff */
[----:B0-----:R-:W-:Y:S01]  /*4ca0*/  IMAD.X R17, RZ, RZ, R25, P1 ;  /* 0x000000ffff117224 */ /* 0x001fe200008e0619 */
        /* <DEDUP_REMOVED lines=15> */
.L_x_104:
[----:B------:R-:W-:Y:S05]  /*4da0*/  BSYNC B1 ;  /* 0x0000000000017941 */ /* 0x000fea0003800000 */
.L_x_103:
[----:B-----5:R-:W-:Y:S01]  /*4db0*/  LOP3.LUT R26, R26, 0xff, RZ, 0xc0, !PT ;  /* 0x000000ff1a1a7812 */ /* 0x020fe200078ec0ff */
[----:B------:R-:W-:Y:S01]  /*4dc0*/  BSSY B1, `(.L_x_105) ;  /* 0x000000b000017945 */ /* 0x000fe20003800000 */
[----:B------:R-:W-:Y:S02]  /*4dd0*/  ISETP.LT.OR P3, PT, R31, 0x2, !P1 ;  /* 0x000000021f00780c */ /* 0x000fe40004f61670 */
[----:B------:R-:W-:Y:S02]  /*4de0*/  F2FP.F16.E4M3.UNPACK_B R26, R26 ;  /* 0x0000001aff1a723e */ /* 0x000fe400020006ff */
[----:B0-----:R-:W-:-:S03]  /*4df0*/  PRMT R14, RZ, 0x7610, R14 ;  /* 0x00007610ff0e7816 */ /* 0x001fc6000000000e */
[----:B------:R-:W-:-:S05]  /*4e00*/  HADD2.F32 R26, -RZ, R26.H0_H0 ;  /* 0x2000001aff1a7230 */ /* 0x000fca0000004100 */
[----:B------:R-:W-:-:S04]  /*4e10*/  FMUL R26, R26, R9 ;  /* 0x000000091a1a7220 */ /* 0x000fc80000400000 */
[----:B------:R-:W-:-:S05]  /*4e20*/  FFMA R26, R113, R8, R26 ;  /* 0x00000008711a7223 */ /* 0x000fca000000001a */
[----:B------:R-:W-:-:S05]  /*4e30*/  F2FP.SATFINITE.E4M3.F32.PACK_AB_MERGE_C R15, RZ, R26, RZ ;  /* 0x0000001aff0f723e */ /* 0x000fca00048070ff */
[----:B------:R0:W-:Y:S01]  /*4e40*/  @!P5 STG.E.U8 desc[UR16][R12.64], R15 ;  /* 0x0000000f0c00d986 */ /* 0x0001e2000c101110 */
[----:B------:R-:W-:Y:S05]  /*4e50*/  @P3 BRA `(.L_x_106) ;  /* 0x0000000000043947 */ /* 0x000fea0003800000 */
[----:B------:R2:W5:Y:S02]  /*4e60*/  LDG.E.U8 R14, desc[UR16][R16.64+0x1] ;  /* 0x00000110100e7981 */ /* 0x000564000c1e1100 */
.L_x_106:
[----:B------:R-:W-:Y:S05]  /*4e70*/  BSYNC B1 ;  /* 0x0000000000017941 */ /* 0x000fea0003800000 */
.L_x_105:
[----:B-----5:R-:W-:Y:S01]  /*4e80*/  LOP3.LUT R14, R14, 0xff, RZ, 0xc0, !PT ;  /* 0x000000ff0e0e7812 */ /* 0x020fe200078ec0ff */
[----:B------:R-:W-:Y:S01]  /*4e90*/  BSSY B1, `(.L_x_107) ;  /* 0x0000013000017945 */ /* 0x000fe20003800000 */
[----:B------:R-:W-:Y:S02]  /*4ea0*/  IADD3 R33, P2, R33, 0x88, RZ ;  /* 0x0000008821217810 */ /* 0x000fe40007f5e0ff */
[----:B------:R-:W-:-:S03]  /*4eb0*/  F2FP.F16.E4M3.UNPACK_B R14, R14 ;  /* 0x0000000eff0e723e */ /* 0x000fc600020006ff */
[----:B------:R-:W-:Y:S01]  /*4ec0*/  IMAD.X R24, RZ, RZ, R25, P2 ;  /* 0x000000ffff187224 */ /* 0x000fe200010e0619 */
[----:B------:R-:W-:Y:S01]  /*4ed0*/  ISETP.GE.AND P2, PT, R32, 0x89, PT ;  /* 0x000000892000780c */ /* 0x000fe20003f46270 */
[----:B------:R-:W-:Y:S02]  /*4ee0*/  HADD2.F32 R14, -RZ, R14.H0_H0 ;  /* 0x2000000eff0e7230 */ /* 0x000fe40000004100 */
[----:B------:R-:W-:Y:S01]  /*4ef0*/  IMAD R24, R24, UR6, RZ ;  /* 0x0000000618187c24 */ /* 0x000fe2000f8e02ff */
[----:B------:R-:W-:Y:S01]  /*4f00*/  ISETP.LT.OR P5, PT, R31, 0x1, !P2 ;  /* 0x000000011f00780c */ /* 0x000fe200057a1670 */
[----:B------:R-:W-:-:S04]  /*4f10*/  IMAD.WIDE.U32 R6, R33, UR6, R6 ;  /* 0x0000000621067c25 */ /* 0x000fc8000f8e0006 */
[----:B0-----:R-:W-:Y:S01]  /*4f20*/  FMUL R15, R14, R9 ;  /* 0x000000090e0f7220 */ /* 0x001fe20000400000 */
[----:B------:R-:W-:Y:S01]  /*4f30*/  PRMT R14, RZ, 0x7610, R14 ;  /* 0x00007610ff0e7816 */ /* 0x000fe2000000000e */
[----:B------:R-:W-:Y:S02]  /*4f40*/  IMAD R33, R33, UR7, R24 ;  /* 0x0000000721217c24 */ /* 0x000fe4000f8e0218 */
[----:B------:R-:W-:Y:S01]  /*4f50*/  FFMA R15, R112, R8, R15 ;  /* 0x00000008700f7223 */ /* 0x000fe2000000000f */
[----:B------:R-:W-:-:S04]  /*4f60*/  IADD3 R6, P6, R6, UR10, RZ ;  /* 0x0000000a06067c10 */ /* 0x000fc8000ffde0ff */
[----:B------:R-:W-:Y:S02]  /*4f70*/  F2FP.SATFINITE.E4M3.F32.PACK_AB_MERGE_C R15, RZ, R15, RZ ;  /* 0x0000000fff0f723e */ /* 0x000fe400048070ff */
[----:B------:R-:W-:-:S03]  /*4f80*/  IADD3.X R7, R7, UR11, R33, P6, !PT ;  /* 0x0000000b07077c10 */ /* 0x000fc6000b7fe421 */
[----:B------:R0:W-:Y:S01]  /*4f90*/  @!P3 STG.E.U8 desc[UR16][R12.64+0x1], R15 ;  /* 0x0000010f0c00b986 */ /* 0x0001e2000c101110 */
[----:B------:R-:W-:Y:S05]  /*4fa0*/  @P5 BRA `(.L_x_108) ;  /* 0x0000000000045947 */ /* 0x000fea0003800000 */
[----:B------:R3:W5:Y:S02]  /*4fb0*/  LDG.E.U8 R14, desc[UR16][R6.64] ;  /* 0x00000010060e7981 */ /* 0x000764000c1e1100 */
.L_x_108:
[----:B------:R-:W-:Y:S05]  /*4fc0*/  BSYNC B1 ;  /* 0x0000000000017941 */ /* 0x000fea0003800000 */
.L_x_107:
[----:B-----5:R-:W-:Y:S01]  /*4fd0*/  LOP3.LUT R14, R14, 0xff, RZ, 0xc0, !PT ;  /* 0x000000ff0e0e7812 */ /* 0x020fe200078ec0ff */
[----:B------:R-:W-:Y:S01]  /*4fe0*/  BSSY B1, `(.L_x_109) ;  /* 0x000000b000017945 */ /* 0x000fe20003800000 */
[----:B------:R-:W-:Y:S02]  /*4ff0*/  ISETP.LT.OR P3, PT, R31, 0x2, !P2 ;  /* 0x000000021f00780c */ /* 0x000fe40005761670 */
[----:B------:R-:W-:-:S05]  /*5000*/  F2FP.F16.E4M3.UNPACK_B R14, R14 ;  /* 0x0000000eff0e723e */ /* 0x000fca00020006ff */
[----:B------:R-:W-:-:S05]  /*5010*/  HADD2.F32 R14, -RZ, R14.H0_H0 ;  /* 0x2000000eff0e7230 */ /* 0x000fca0000004100 */
[----:B------:R-:W-:-:S04]  /*5020*/  FMUL R14, R14, R9 ;  /* 0x000000090e0e7220 */ /* 0x000fc80000400000 */
[----:B------:R-:W-:-:S05]  /*5030*/  FFMA R14, R111, R8, R14 ;  /* 0x000000086f0e7223 */ /* 0x000fca000000000e */
[----:B0-----:R-:W-:Y:S02]  /*5040*/  F2FP.SATFINITE.E4M3.F32.PACK_AB_MERGE_C R15, RZ, R14, RZ ;  /* 0x0000000eff0f723e */ /* 0x001fe400048070ff */
[----:B------:R-:W-:-:S03]  /*5050*/  PRMT R14, RZ, 0x7610, R14 ;  /* 0x00007610ff0e7816 */ /* 0x000fc6000000000e */
[----:B------:R0:W-:Y:S01]  /*5060*/  @!P5 STG.E.U8 desc[UR16][R10.64], R15 ;  /* 0x0000000f0a00d986 */ /* 0x0001e2000c101110 */
[----:B------:R-:W-:Y:S05]  /*5070*/  @P3 BRA `(.L_x_110) ;  /* 0x0000000000043947 */ /* 0x000fea0003800000 */
[----:B------:R4:W5:Y:S02]  /*5080*/  LDG.E.U8 R14, desc[UR16][R6.64+0x1] ;  /* 0x00000110060e7981 */ /* 0x000964000c1e1100 */
.L_x_110:
[----:B------:R-:W-:Y:S05]  /*5090*/  BSYNC B1 ;  /* 0x0000000000017941 */ /* 0x000fea0003800000 */
.L_x_109:
[----:B-----5:R-:W-:Y:S01]  /*50a0*/  LOP3.LUT R14, R14, 0xff, RZ, 0xc0, !PT ;  /* 0x000000ff0e0e7812 */ /* 0x020fe200078ec0ff */
[----:B------:R-:W-:Y:S01]  /*50b0*/  BSSY B1, `(.L_x_111) ;  /* 0x000000b000017945 */ /* 0x000fe20003800000 */
[----:B------:R-:W-:Y:S02]  /*50c0*/  ISETP.LT.OR P5, PT, R31, 0x9, !P1 ;  /* 0x000000091f00780c */ /* 0x000fe40004fa1670 */
[----:B------:R-:W-:-:S05]  /*50d0*/  F2FP.F16.E4M3.UNPACK_B R14, R14 ;  /* 0x0000000eff0e723e */ /* 0x000fca00020006ff */
[----:B------:R-:W-:-:S05]  /*50e0*/  HADD2.F32 R14, -RZ, R14.H0_H0 ;  /* 0x2000000eff0e7230 */ /* 0x000fca0000004100 */
[----:B0-----:R-:W-:Y:S01]  /*50f0*/  FMUL R15, R14, R9 ;  /* 0x000000090e0f7220 */ /* 0x001fe20000400000 */
[----:B------:R-:W-:-:S03]  /*5100*/  PRMT R14, RZ, 0x7610, R14 ;  /* 0x00007610ff0e7816 */ /* 0x000fc6000000000e */
[----:B------:R-:W-:-:S05]  /*5110*/  FFMA R15, R110, R8, R15 ;  /* 0x000000086e0f7223 */ /* 0x000fca000000000f */
[----:B------:R-:W-:-:S05]  /*5120*/  F2FP.SATFINITE.E4M3.F32.PACK_AB_MERGE_C R15, RZ, R15, RZ ;  /* 0x0000000fff0f723e */ /* 0x000fca00048070ff */
[----:B------:R0:W-:Y:S01]  /*5130*/  @!P3 STG.E.U8 desc[UR16][R10.64+0x1], R15 ;  /* 0x0000010f0a00b986 */ /* 0x0001e2000c101110 */
[----:B------:R-:W-:Y:S05]  /*5140*/  @P5 BRA `(.L_x_112) ;  /* 0x0000000000045947 */ /* 0x000fea0003800000 */
[----:B------:R0:W5:Y:S02]  /*5150*/  LDG.E.U8 R14, desc[UR16][R16.64+0x8] ;  /* 0x00000810100e7981 */ /* 0x000164000c1e1100 */
.L_x_112:
[----:B------:R-:W-:Y:S05]  /*5160*/  BSYNC B1 ;  /* 0x0000000000017941 */ /* 0x000fea0003800000 */
.L_x_111:
        /* <DEDUP_REMOVED lines=12> */
.L_x_114:
[----:B------:R-:W-:Y:S05]  /*5230*/  BSYNC B1 ;  /* 0x0000000000017941 */ /* 0x000fea0003800000 */
.L_x_113:
        /* <DEDUP_REMOVED lines=12> */
.L_x_116:
[----:B------:R-:W-:Y:S05]  /*5300*/  BSYNC B1 ;  /* 0x0000000000017941 */ /* 0x000fea0003800000 */
.L_x_115:
        /* <DEDUP_REMOVED lines=12> */
.L_x_118:
[----:B------:R-:W-:Y:S05]  /*53d0*/  BSYNC B1 ;  /* 0x0000000000017941 */ /* 0x000fea0003800000 */
.L_x_117:
        /* <DEDUP_REMOVED lines=12> */
.L_x_120:
[----:B------:R-:W-:Y:S05]  /*54a0*/  BSYNC B1 ;  /* 0x0000000000017941 */ /* 0x000fea0003800000 */
.L_x_119:
        /* <DEDUP_REMOVED lines=12> */
.L_x_122:
[----:B------:R-:W-:Y:S05]  /*5570*/  BSYNC B1 ;  /* 0x0000000000017941 */ /* 0x000fea0003800000 */
.L_x_121:
        /* <DEDUP_REMOVED lines=12> */
.L_x_124:
[----:B------:R-:W-:Y:S05]  /*5640*/  BSYNC B1 ;  /* 0x0000000000017941 */ /* 0x000fea0003800000 */
.L_x_123:
        /* <DEDUP_REMOVED lines=12> */
.L_x_126:
[----:B------:R-:W-:Y:S05]  /*5710*/  BSYNC B1 ;  /* 0x0000000000017941 */ /* 0x000fea0003800000 */
.L_x_125:
        /* <DEDUP_REMOVED lines=12> */
.L_x_128:
[----:B------:R-:W-:Y:S05]  /*57e0*/  BSYNC B1 ;  /* 0x0000000000017941 */ /* 0x000fea0003800000 */
.L_x_127:
        /* <DEDUP_REMOVED lines=12> */
.L_x_130:
[----:B------:R-:W-:Y:S05]  /*58b0*/  BSYNC B1 ;  /* 0x0000000000017941 */ /* 0x000fea0003800000 */
.L_x_129:
        /* <DEDUP_REMOVED lines=12> */
.L_x_132:
[----:B------:R-:W-:Y:S05]  /*5980*/  BSYNC B1 ;  /* 0x0000000000017941 */ /* 0x000fea0003800000 */
.L_x_131:
        /* <DEDUP_REMOVED lines=12> */
.L_x_134:
[----:B------:R-:W-:Y:S05]  /*5a50*/  BSYNC B1 ;  /* 0x0000000000017941 */ /* 0x000fea0003800000 */
.L_x_133:
        /* <DEDUP_REMOVED lines=12> */
.L_x_136:
[----:B------:R-:W-:Y:S05]  /*5b20*/  BSYNC B1 ;  /* 0x0000000000017941 */ /* 0x000fea0003800000 */
.L_x_135:
        /* <DEDUP_REMOVED lines=12> */
.L_x_138:
[----:B------:R-:W-:Y:S05]  /*5bf0*/  BSYNC B1 ;  /* 0x0000000000017941 */ /* 0x000fea0003800000 */
.L_x_137:
        /* <DEDUP_REMOVED lines=12> */
.L_x_140:
[----:B------:R-:W-:Y:S05]  /*5cc0*/  BSYNC B1 ;  /* 0x0000000000017941 */ /* 0x000fea0003800000 */
.L_x_139:
        /* <DEDUP_REMOVED lines=12> */
.L_x_142:
[----:B------:R-:W-:Y:S05]  /*5d90*/  BSYNC B1 ;  /* 0x0000000000017941 */ /* 0x000fea0003800000 */
.L_x_141:
        /* <DEDUP_REMOVED lines=12> */
.L_x_144:
[----:B------:R-:W-:Y:S05]  /*5e60*/  BSYNC B1 ;  /* 0x0000000000017941 */ /* 0x000fea0003800000 */
.L_x_143:
        /* <DEDUP_REMOVED lines=12> */
.L_x_146:
[----:B------:R-:W-:Y:S05]  /*5f30*/  BSYNC B1 ;  /* 0x0000000000017941 */ /* 0x000fea0003800000 */
.L_x_145:
        /* <DEDUP_REMOVED lines=12> */
.L_x_148:
[----:B------:R-:W-:Y:S05]  /*6000*/  BSYNC B1 ;  /* 0x0000000000017941 */ /* 0x000fea0003800000 */
.L_x_147:
        /* <DEDUP_REMOVED lines=12> */
.L_x_150:
[----:B------:R-:W-:Y:S05]  /*60d0*/  BSYNC B1 ;  /* 0x0000000000017941 */ /* 0x000fea0003800000 */
.L_x_149:
        /* <DEDUP_REMOVED lines=12> */
.L_x_152:
[----:B------:R-:W-:Y:S05]  /*61a0*/  BSYNC B1 ;  /* 0x0000000000017941 */ /* 0x000fea0003800000 */
.L_x_151:
        /* <DEDUP_REMOVED lines=12> */
.L_x_154:
[----:B------:R-:W-:Y:S05]  /*6270*/  BSYNC B1 ;  /* 0x0000000000017941 */ /* 0x000fea0003800000 */
.L_x_153:
        /* <DEDUP_REMOVED lines=12> */
.L_x_156:
[----:B------:R-:W-:Y:S05]  /*6340*/  BSYNC B1 ;  /* 0x0000000000017941 */ /* 0x000fea0003800000 */
.L_x_155:
        /* <DEDUP_REMOVED lines=12> */
.L_x_158:
[----:B------:R-:W-:Y:S05]  /*6410*/  BSYNC B1 ;  /* 0x0000000000017941 */ /* 0x000fea0003800000 */
.L_x_157:
        /* <DEDUP_REMOVED lines=12> */
.L_x_160:
[----:B------:R-:W-:Y:S05]  /*64e0*/  BSYNC B1 ;  /* 0x0000000000017941 */ /* 0x000fea0003800000 */
.L_x_159:
        /* <DEDUP_REMOVED lines=12> */
.L_x_162:
[----:B------:R-:W-:Y:S05]  /*65b0*/  BSYNC B1 ;  /* 0x0000000000017941 */ /* 0x000fea0003800000 */
.L_x_161:
        /* <DEDUP_REMOVED lines=12> */
.L_x_164:
[----:B------:R-:W-:Y:S05]  /*6680*/  BSYNC B1 ;  /* 0x0000000000017941 */ /* 0x000fea0003800000 */
.L_x_163:
        /* <DEDUP_REMOVED lines=12> */
.L_x_166:
[----:B------:R-:W-:Y:S05]  /*6750*/  BSYNC B1 ;  /* 0x0000000000017941 */ /* 0x000fea0003800000 */
.L_x_165:
[----:B------:R-:W-:Y:S05]  /*6760*/  @P2 BRA `(.L_x_167) ;  /* 0x0000001000302947 */ /* 0x000fea0003800000 */
[----:B-----5:R-:W-:-:S04]  /*6770*/  LOP3.LUT R12, R12, 0xff, RZ, 0xc0, !PT ;  /* 0x000000ff0c0c7812 */ /* 0x020fc800078ec0ff */
[----:B------:R-:W-:-:S05]  /*6780*/  F2FP.F16.E4M3.UNPACK_B R12, R12 ;  /* 0x0000000cff0c723e */ /* 0x000fca00020006ff */
[----:B------:R-:W-:-:S05]  /*6790*/  HADD2.F32 R12, -RZ, R12.H0_H0 ;  /* 0x2000000cff0c7230 */ /* 0x000fca0000004100 */
[----:B0--34-:R-:W-:-:S04]  /*67a0*/  FMUL R7, R12, R9 ;  /* 0x000000090c077220 */ /* 0x019fc80000400000 */
[----:B------:R-:W-:-:S05]  /*67b0*/  FFMA R7, R20, R8, R7 ;  /* 0x0000000814077223 */ /* 0x000fca0000000007 */
[----:B------:R-:W-:-:S05]  /*67c0*/  F2FP.SATFINITE.E4M3.F32.PACK_AB_MERGE_C R7, RZ, R7, RZ ;  /* 0x00000007ff07723e */ /* 0x000fca00048070ff */
[----:B------:R0:W-:Y:S01]  /*67d0*/  STG.E.U8 desc[UR16][R10.64+0x39], R7 ;  /* 0x000039070a007986 */ /* 0x0001e2000c101110 */
[----:B------:R-:W-:Y:S05]  /*67e0*/  BRA `(.L_x_167) ;  /* 0x0000001000107947 */ /* 0x000fea0003800000 */
.L_x_38:
[C---:B------:R-:W-:Y:S01]  /*67f0*/  ISETP.GE.AND P1, PT, R32.reuse, 0x1, PT ;  /* 0x000000012000780c */ /* 0x040fe20003f26270 */
[-C--:B--2---:R-:W-:Y:S01]  /*6800*/  FMUL R145, R145, R8.reuse ;  /* 0x0000000891917220 */ /* 0x084fe20000400000 */
[----:B------:R-:W-:Y:S01]  /*6810*/  ISETP.GE.AND P2, PT, R32, 0x9, PT ;  /* 0x000000092000780c */ /* 0x000fe20003f46270 */
[-C--:B------:R-:W-:Y:S01]  /*6820*/  FMUL R144, R144, R8.reuse ;  /* 0x0000000890907220 */ /* 0x080fe20000400000 */
[----:B------:R-:W-:Y:S01]  /*6830*/  ISETP.LT.OR P3, PT, R31, 0x1, !P1 ;  /* 0x000000011f00780c */ /* 0x000fe20004f61670 */
[-C--:B------:R-:W-:Y:S01]  /*6840*/  FMUL R143, R143, R8.reuse ;  /* 0x000000088f8f7220 */ /* 0x080fe20000400000 */
[C---:B------:R-:W-:Y:S01]  /*6850*/  ISETP.LT.OR P6, PT, R31.reuse, 0x2, !P1 ;  /* 0x000000021f00780c */ /* 0x040fe20004fc1670 */
[-C--:B------:R-:W-:Y:S01]  /*6860*/  FMUL R142, R142, R8.reuse ;  /* 0x000000088e8e7220 */ /* 0x080fe20000400000 */
[----:B------:R-:W-:Y:S01]  /*6870*/  ISETP.LT.OR P5, PT, R31, 0x1, !P2 ;  /* 0x000000011f00780c */ /* 0x000fe200057a1670 */
[-C--:B------:R-:W-:Y:S01]  /*6880*/  FMUL R141, R141, R8.reuse ;  /* 0x000000088d8d7220 */ /* 0x080fe20000400000 */
[----:B------:R-:W-:Y:S01]  /*6890*/  F2FP.SATFINITE.E4M3.F32.PACK_AB_MERGE_C R145, RZ, R145, RZ ;  /* 0x00000091ff91723e */ /* 0x000fe200048070ff */
[----:B------:R-:W-:Y:S01]  /*68a0*/  FMUL R140, R140, R8 ;  /* 0x000000088c8c7220 */ /* 0x000fe20000400000 */
[----:B------:R-:W-:Y:S01]  /*68b0*/  F2FP.SATFINITE.E4M3.F32.PACK_AB_MERGE_C R7, RZ, R144, RZ ;  /* 0x00000090ff07723e */ /* 0x000fe200048070ff */
[-C--:B------:R-:W-:Y:S01]  /*68c0*/  FMUL R139, R139, R8.reuse ;  /* 0x000000088b8b7220 */ /* 0x080fe20000400000 */
[----:B------:R-:W-:Y:S01]  /*68d0*/  F2FP.SATFINITE.E4M3.F32.PACK_AB_MERGE_C R143, RZ, R143, RZ ;  /* 0x0000008fff8f723e */ /* 0x000fe200048070ff */
[----:B------:R-:W-:Y:S01]  /*68e0*/  FMUL R138, R138, R8 ;  /* 0x000000088a8a7220 */ /* 0x000fe20000400000 */
[----:B------:R-:W-:Y:S01]  /*68f0*/  F2FP.SATFINITE.E4M3.F32.PACK_AB_MERGE_C R25, RZ, R142, RZ ;  /* 0x0000008eff19723e */ /* 0x000fe200048070ff */
[----:B------:R-:W-:Y:S01]  /*6900*/  @!P3 STG.E.U8 desc[UR16][R16.64], R145 ;  /* 0x000000911000b986 */ /* 0x000fe2000c101110 */
[----:B------:R-:W-:Y:S01]  /*6910*/  ISETP.LT.OR P3, PT, R31, 0x2, !P2 ;  /* 0x000000021f00780c */ /* 0x000fe20005761670 */
[-C--:B------:R-:W-:Y:S01]  /*6920*/  FMUL R137, R137, R8.reuse ;  /* 0x0000000889897220 */ /* 0x080fe20000400000 */
[----:B------:R-:W-:Y:S01]  /*6930*/  F2FP.SATFINITE.E4M3.F32.PACK_AB_MERGE_C R141, RZ, R141, RZ ;  /* 0x0000008dff8d723e */ /* 0x000fe200048070ff */
[----:B------:R0:W-:Y:S01]  /*6940*/  @!P6 STG.E.U8 desc[UR16][R16.64+0x1], R7 ;  /* 0x000001071000e986 */ /* 0x0001e2000c101110 */
[C---:B------:R-:W-:Y:S01]  /*6950*/  ISETP.LT.OR P6, PT, R31.reuse, 0x9, !P1 ;  /* 0x000000091f00780c */ /* 0x040fe20004fc1670 */
[-C--:B------:R-:W-:Y:S01]  /*6960*/  FMUL R136, R136, R8.reuse ;  /* 0x0000000888887220 */ /* 0x080fe20000400000 */
[----:B------:R-:W-:Y:S01]  /*6970*/  F2FP.SATFINITE.E4M3.F32.PACK_AB_MERGE_C R139, RZ, R139, RZ ;  /* 0x0000008bff8b723e */ /* 0x000fe200048070ff */
[----:B------:R-:W-:Y:S01]  /*6980*/  @!P5 STG.E.U8 desc[UR16][R14.64], R143 ;  /* 0x0000008f0e00d986 */ /* 0x000fe2000c101110 */
[----:B------:R-:W-:Y:S01]  /*6990*/  ISETP.LT.OR P5, PT, R31, 0xa, !P1 ;  /* 0x0000000a1f00780c */ /* 0x000fe20004fa1670 */
[----:B------:R-:W-:Y:S01]  /*69a0*/  FMUL R135, R135, R8 ;  /* 0x0000000887877220 */ /* 0x000fe20000400000 */
[----:B------:R-:W-:Y:S01]  /*69b0*/  F2FP.SATFINITE.E4M3.F32.PACK_AB_MERGE_C R27, RZ, R138, RZ ;  /* 0x0000008aff1b723e */ /* 0x000fe200048070ff */
[-C--:B------:R-:W-:Y:S01]  /*69c0*/  FMUL R134, R134, R8.reuse ;  /* 0x0000000886867220 */ /* 0x080fe20000400000 */
[----:B------:R-:W-:Y:S01]  /*69d0*/  F2FP.SATFINITE.E4M3.F32.PACK_AB_MERGE_C R137, RZ, R137, RZ ;  /* 0x00000089ff89723e */ /* 0x000fe200048070ff */
[----:B------:R1:W-:Y:S01]  /*69e0*/  @!P3 STG.E.U8 desc[UR16][R14.64+0x1], R25 ;  /* 0x000001190e00b986 */ /* 0x0003e2000c101110 */
[----:B------:R-:W-:Y:S01]  /*69f0*/  ISETP.LT.OR P3, PT, R31, 0x9, !P2 ;  /* 0x000000091f00780c */ /* 0x000fe20005761670 */
[----:B------:R-:W-:Y:S01]  /*6a00*/  FMUL R133, R133, R8 ;  /* 0x0000000885857220 */ /* 0x000fe20000400000 */
[----:B0-----:R-:W-:Y:S01]  /*6a10*/  F2FP.SATFINITE.E4M3.F32.PACK_AB_MERGE_C R7, RZ, R140, RZ ;  /* 0x0000008cff07723e */ /* 0x001fe200048070ff */
[----:B------:R-:W-:Y:S01]  /*6a20*/  @!P6 STG.E.U8 desc[UR16][R16.64+0x8], R141 ;  /* 0x0000088d1000e986 */ /* 0x000fe2000c101110 */
[C---:B------:R-:W-:Y:S01]  /*6a30*/  ISETP.LT.OR P6, PT, R31.reuse, 0xa, !P2 ;  /* 0x0000000a1f00780c */ /* 0x040fe200057c1670 */
[-C--:B------:R-:W-:Y:S01]  /*6a40*/  FMUL R132, R132, R8.reuse ;  /* 0x0000000884847220 */ /* 0x080fe20000400000 */
[----:B------:R-:W-:Y:S01]  /*6a50*/  F2FP.SATFINITE.E4M3.F32.PACK_AB_MERGE_C R135, RZ, R135, RZ ;  /* 0x00000087ff87723e */ /* 0x000fe200048070ff */
[----:B------:R0:W-:Y:S01]  /*6a60*/  @!P5 STG.E.U8 desc[UR16][R16.64+0x9], R7 ;  /* 0x000009071000d986 */ /* 0x0001e2000c101110 */
[----:B------:R-:W-:Y:S01]  /*6a70*/  ISETP.LT.OR P5, PT, R31, 0x11, !P1 ;  /* 0x000000111f00780c */ /* 0x000fe20004fa1670 */
[-C--:B------:R-:W-:Y:S01]  /*6a80*/  FMUL R131, R131, R8.reuse ;  /* 0x0000000883837220 */ /* 0x080fe20000400000 */
[----:B------:R-:W-:Y:S01]  /*6a90*/  F2FP.SATFINITE.E4M3.F32.PACK_AB_MERGE_C R133, RZ, R133, RZ ;  /* 0x00000085ff85723e */ /* 0x000fe200048070ff */
[----:B------:R-:W-:Y:S01]  /*6aa0*/  FMUL R130, R130, R8 ;  /* 0x0000000882827220 */ /* 0x000fe20000400000 */
[----:B-1----:R-:W-:Y:S01]  /*6ab0*/  F2FP.SATFINITE.E4M3.F32.PACK_AB_MERGE_C R25, RZ, R134, RZ ;  /* 0x00000086ff19723e */ /* 0x002fe200048070ff */
[----:B------:R-:W-:Y:S01]  /*6ac0*/  @!P3 STG.E.U8 desc[UR16][R14.64+0x8], R139 ;  /* 0x0000088b0e00b986 */ /* 0x000fe2000c101110 */
[----:B------:R-:W-:Y:S01]  /*6ad0*/  ISETP.LT.OR P3, PT, R31, 0x12, !P1 ;  /* 0x000000121f00780c */ /* 0x000fe20004f61670 */
[-C--:B------:R-:W-:Y:S01]  /*6ae0*/  FMUL R129, R129, R8.reuse ;  /* 0x0000000881817220 */ /* 0x080fe20000400000 */
[----:B------:R-:W-:Y:S01]  /*6af0*/  F2FP.SATFINITE.E4M3.F32.PACK_AB_MERGE_C R131, RZ, R131, RZ ;  /* 0x00000083ff83723e */ /* 0x000fe200048070ff */
[----:B------:R1:W-:Y:S01]  /*6b00*/  @!P6 STG.E.U8 desc[UR16][R14.64+0x9], R27 ;  /* 0x0000091b0e00e986 */ /* 0x0003e2000c101110 */
[C---:B------:R-:W-:Y:S01]  /*6b10*/  ISETP.LT.OR P6, PT, R31.reuse, 0x11, !P2 ;  /* 0x000000111f00780c */ /* 0x040fe200057c1670 */
[----:B------:R-:W-:Y:S01]  /*6b20*/  FMUL R128, R128, R8 ;  /* 0x0000000880807220 */ /* 0x000fe20000400000 */
[----:B0-----:R-:W-:Y:S01]  /*6b30*/  F2FP.SATFINITE.E4M3.F32.PACK_AB_MERGE_C R7, RZ, R136, RZ ;  /* 0x00000088ff07723e */ /* 0x001fe200048070ff */
[----:B------:R-:W-:Y:S01]  /*6b40*/  @!P5 STG.E.U8 desc[UR16][R16.64+0x10], R137 ;  /* 0x000010891000d986 */ /* 0x000fe2000c101110 */
[----:B------:R-:W-:Y:S01]  /*6b50*/  ISETP.LT.OR P5, PT, R31, 0x12, !P2 ;  /* 0x000000121f00780c */ /* 0x000fe200057a1670 */
[-C--:B------:R-:W-:Y:S01]  /*6b60*/  FMUL R127, R127, R8.reuse ;  /* 0x000000087f7f7220 */ /* 0x080fe20000400000 */
[----:B------:R-:W-:Y:S01]  /*6b70*/  F2FP.SATFINITE.E4M3.F32.PACK_AB_MERGE_C R129, RZ, R129, RZ ;  /* 0x00000081ff81723e */ /* 0x000fe200048070ff */
[-C--:B------:R-:W-:Y:S01]  /*6b80*/  FMUL R126, R126, R8.reuse ;  /* 0x000000087e7e7220 */ /* 0x080fe20000400000 */
[-C--:B------:R-:W-:Y:S01]  /*6b90*/  FMUL R125, R125, R8.reuse ;  /* 0x000000087d7d7220 */ /* 0x080fe20000400000 */
[----:B------:R0:W-:Y:S01]  /*6ba0*/  @!P3 STG.E.U8 desc[UR16][R16.64+0x11], R7 ;  /* 0x000011071000b986 */ /* 0x0001e2000c101110 */
[C---:B------:R-:W-:Y:S01]  /*6bb0*/  ISETP.LT.OR P3, PT, R31.reuse, 0x19, !P1 ;  /* 0x000000191f00780c */ /* 0x040fe20004f61670 */
[----:B------:R-:W-:Y:S01]  /*6bc0*/  FMUL R124, R124, R8 ;  /* 0x000000087c7c7220 */ /* 0x000fe20000400000 */
[----:B-1----:R-:W-:Y:S01]  /*6bd0*/  F2FP.SATFINITE.E4M3.F32.PACK_AB_MERGE_C R27, RZ, R132, RZ ;  /* 0x00000084ff1b723e */ /* 0x002fe200048070ff */
[----:B------:R-:W-:Y:S01]  /*6be0*/  @!P6 STG.E.U8 desc[UR16][R14.64+0x10], R135 ;  /* 0x000010870e00e986 */ /* 0x000fe2000c101110 */
[----:B------:R-:W-:Y:S01]  /*6bf0*/  ISETP.LT.OR P6, PT, R31, 0x1a, !P1 ;  /* 0x0000001a1f00780c */ /* 0x000fe20004fc1670 */
[-C--:B------:R-:W-:Y:S01]  /*6c00*/  FMUL R123, R123, R8.reuse ;  /* 0x000000087b7b7220 */ /* 0x080fe20000400000 */
[----:B------:R-:W-:Y:S01]  /*6c10*/  F2FP.SATFINITE.E4M3.F32.PACK_AB_MERGE_C R127, RZ, R127, RZ ;  /* 0x0000007fff7f723e */ /* 0x000fe200048070ff */
[----:B------:R1:W-:Y:S01]  /*6c20*/  @!P5 STG.E.U8 desc[UR16][R14.64+0x11], R25 ;  /* 0x000011190e00d986 */ /* 0x0003e2000c101110 */
[----:B------:R-:W-:Y:S01]  /*6c30*/  ISETP.LT.OR P5, PT, R31, 0x19, !P2 ;  /* 0x000000191f00780c */ /* 0x000fe200057a1670 */
[-C--:B------:R-:W-:Y:S01]  /*6c40*/  FMUL R122, R122, R8.reuse ;  /* 0x000000087a7a7220 */ /* 0x080fe20000400000 */
[----:B------:R-:W-:Y:S01]  /*6c50*/  F2FP.SATFINITE.E4M3.F32.PACK_AB_MERGE_C R125, RZ, R125, RZ ;  /* 0x0000007dff7d723e */ /* 0x000fe200048070ff */
        /* <DEDUP_REMOVED lines=8> */
[----:B------:R-:W-:Y:S01]  /*6ce0*/  FMUL R119, R119, R8 ;  /* 0x0000000877777220 */ /* 0x000fe20000400000 */
[----:B-1----:R-:W-:Y:S01]  /*6cf0*/  F2FP.SATFINITE.E4M3.F32.PACK_AB_MERGE_C R25, RZ, R128, RZ ;  /* 0x00000080ff19723e */ /* 0x002fe200048070ff */
[----:B------:R-:W-:Y:S01]  /*6d00*/  @!P5 STG.E.U8 desc[UR16][R14.64+0x18], R131 ;  /* 0x000018830e00d986 */ /* 0x000fe2000c101110 */
[----:B------:R-:W-:Y:S01]  /*6d10*/  ISETP.LT.OR P5, PT, R31, 0x22, !P1 ;  /* 0x000000221f00780c */ /* 0x000fe20004fa1670 */
[-C--:B------:R-:W-:Y:S01]  /*6d20*/  FMUL R118, R118, R8.reuse ;  /* 0x0000000876767220 */ /* 0x080fe20000400000 */
[----:B------:R-:W-:Y:S01]  /*6d30*/  F2FP.SATFINITE.E4M3.F32.PACK_AB_MERGE_C R121, RZ, R121, RZ ;  /* 0x00000079ff79723e */ /* 0x000fe200048070ff */
[-C--:B------:R-:W-:Y:S01]  /*6d40*/  FMUL R117, R117, R8.reuse ;  /* 0x0000000875757220 */ /* 0x080fe20000400000 */
[----:B------:R-:W-:Y:S01]  /*6d50*/  F2FP.SATFINITE.E4M3.F32.PACK_AB_MERGE_C R119, RZ, R119, RZ ;  /* 0x00000077ff77723e */ /* 0x000fe200048070ff */
[----:B------:R1:W-:Y:S01]  /*6d60*/  @!P3 STG.E.U8 desc[UR16][R14.64+0x19], R7 ;  /* 0x000019070e00b986 */ /* 0x0003e2000c101110 */
[C---:B------:R-:W-:Y:S01]  /*6d70*/  ISETP.LT.OR P3, PT, R31.reuse, 0x21, !P2 ;  /* 0x000000211f00780c */ /* 0x040fe20005761670 */
        /* <DEDUP_REMOVED lines=9> */
[----:B------:R-:W-:Y:S01]  /*6e10*/  FMUL R113, R113, R8 ;  /* 0x0000000871717220 */ /* 0x000fe20000400000 */
[----:B-1----:R-:W-:Y:S01]  /*6e20*/  F2FP.SATFINITE.E4M3.F32.PACK_AB_MERGE_C R7, RZ, R124, RZ ;  /* 0x0000007cff07723e */ /* 0x002fe200048070ff */
[-C--:B------:R-:W-:Y:S01]  /*6e30*/  FMUL R112, R112, R8.reuse ;  /* 0x0000000870707220 */ /* 0x080fe20000400000 */
        /* <DEDUP_REMOVED lines=29> */
[----:B------:R-:W-:Y:S01]  /*7010*/  ISETP.LT.OR P3, PT, R31, 0x32, !P2 ;  /* 0x000000321f00780c */ /* 0x000fe20005761670 */
[-C--:B------:R-:W-:Y:S01]  /*7020*/  FMUL R103, R103, R8.reuse ;  /* 0x0000000867677220 */ /* 0x080fe20000400000 */
[----:B------:R-:W-:Y:S01]  /*7030*/  F2FP.SATFINITE.E4M3.F32.PACK_AB_MERGE_C R105, RZ, R105, RZ ;  /* 0x00000069ff69723e */ /* 0x000fe200048070ff */
[----:B------:R0:W-:Y:S01]  /*7040*/  @!P6 STG.E.U8 desc[UR16][R16.64+0x31], R27 ;  /* 0x0000311b1000e986 */ /* 0x0001e2000c101110 */
[C---:B------:R-:W-:Y:S01]  /*7050*/  ISETP.LT.OR P6, PT, R31.reuse, 0x39, !P1 ;  /* 0x000000391f00780c */ /* 0x040fe20004fc1670 */
[-C--:B------:R-:W-:Y:S01]  /*7060*/  FMUL R102, R102, R8.reuse ;  /* 0x0000000866667220 */ /* 0x080fe20000400000 */
[C---:B------:R-:W-:Y:S01]  /*7070*/  ISETP.LT.OR P1, PT, R31.reuse, 0x3a, !P1 ;  /* 0x0000003a1f00780c */ /* 0x040fe20004f21670 */
[----:B------:R-:W-:Y:S01]  /*7080*/  @!P5 STG.E.U8 desc[UR16][R14.64+0x30], R119 ;  /* 0x000030770e00d986 */ /* 0x000fe2000c101110 */
[C---:B------:R-:W-:Y:S01]  /*7090*/  ISETP.LT.OR P5, PT, R31.reuse, 0x39, !P2 ;  /* 0x000000391f00780c */ /* 0x040fe200057a1670 */
[-C--:B------:R-:W-:Y:S01]  /*70a0*/  FMUL R100, R100, R8.reuse ;  /* 0x0000000864647220 */ /* 0x080fe20000400000 */
[----:B------:R-:W-:Y:S01]  /*70b0*/  ISETP.LT.OR P2, PT, R31, 0x3a, !P2 ;  /* 0x0000003a1f00780c */ /* 0x000fe20005741670 */
[----:B------:R-:W-:Y:S01]  /*70c0*/  FMUL R101, R101, R8 ;  /* 0x0000000865657220 */ /* 0x000fe20000400000 */
[----:B-1----:R-:W-:Y:S01]  /*70d0*/  F2FP.SATFINITE.E4M3.F32.PACK_AB_MERGE_C R25, RZ, R116, RZ ;  /* 0x00000074ff19723e */ /* 0x002fe200048070ff */
[----:B------:R1:W-:Y:S01]  /*70e0*/  @!P3 STG.E.U8 desc[UR16][R14.64+0x31], R7 ;  /* 0x000031070e00b986 */ /* 0x0003e2000c101110 */
[C---:B------:R-:W-:Y:S01]  /*70f0*/  ISETP.GE.AND P3, PT, R32.reuse, 0x89, PT ;  /* 0x000000892000780c */ /* 0x040fe20003f66270 */
[----:B------:R-:W-:Y:S01]  /*7100*/  FMUL R99, R99, R8 ;  /* 0x0000000863637220 */ /* 0x000fe20000400000 */
[----:B0-----:R-:W-:Y:S01]  /*7110*/  F2FP.SATFINITE.E4M3.F32.PACK_AB_MERGE_C R27, RZ, R114, RZ ;  /* 0x00000072ff1b723e */ /* 0x001fe200048070ff */
[----:B------:R-:W-:Y:S01]  /*7120*/  @!P6 STG.E.U8 desc[UR16][R16.64+0x38], R117 ;  /* 0x000038751000e986 */ /* 0x000fe2000c101110 */
[----:B------:R-:W-:Y:S01]  /*7130*/  ISETP.GE.AND P6, PT, R32, 0x81, PT ;  /* 0x000000812000780c */ /* 0x000fe20003fc6270 */
[-C--:B------:R-:W-:Y:S01]  /*7140*/  FMUL R98, R98, R8.reuse ;  /* 0x0000000862627220 */ /* 0x080fe20000400000 */
[----:B------:R-:W-:Y:S01]  /*7150*/  F2FP.SATFINITE.E4M3.F32.PACK_AB_MERGE_C R103, RZ, R103, RZ ;  /* 0x00000067ff67723e */ /* 0x000fe200048070ff */
[----:B------:R0:W-:Y:S01]  /*7160*/  @!P1 STG.E.U8 desc[UR16][R16.64+0x39], R25 ;  /* 0x0000391910009986 */ /* 0x0001e2000c101110 */
[----:B------:R-:W-:Y:S01]  /*7170*/  ISETP.LT.OR P1, PT, R31, 0x1, !P6 ;  /* 0x000000011f00780c */ /* 0x000fe20007721670 */
[-C--:B------:R-:W-:Y:S01]  /*7180*/  FMUL R97, R97, R8.reuse ;  /* 0x0000000861617220 */ /* 0x080fe20000400000 */
[----:B------:R-:W-:Y:S01]  /*7190*/  F2FP.SATFINITE.E4M3.F32.PACK_AB_MERGE_C R101, RZ, R101, RZ ;  /* 0x00000065ff65723e */ /* 0x000fe200048070ff */
[----:B------:R-:W-:Y:S01]  /*71a0*/  @!P2 STG.E.U8 desc[UR16][R14.64+0x39], R27 ;  /* 0x0000391b0e00a986 */ /* 0x000fe2000c101110 */
[C---:B------:R-:W-:Y:S01]  /*71b0*/  ISETP.LT.OR P2, PT, R31.reuse, 0x2, !P6 ;  /* 0x000000021f00780c */ /* 0x040fe20007741670 */
[----:B------:R-:W-:Y:S01]  /*71c0*/  FMUL R96, R96, R8 ;  /* 0x0000000860607220 */ /* 0x000fe20000400000 */
[----:B-1----:R-:W-:Y:S01]  /*71d0*/  F2FP.SATFINITE.E4M3.F32.PACK_AB_MERGE_C R7, RZ, R112, RZ ;  /* 0x00000070ff07723e */ /* 0x002fe200048070ff */
        /* <DEDUP_REMOVED lines=45> */
[----:B------:R-:W-:Y:S01]  /*74b0*/  FMUL R20, R20, R8 ;  /* 0x0000000814147220 */ /* 0x000fe20000400000 */
[----:B------:R-:W-:-:S03]  /*74c0*/  F2FP.SATFINITE.E4M3.F32.PACK_AB_MERGE_C R19, RZ, R19, RZ ;  /* 0x00000013ff13723e */ /* 0x000fc600048070ff */
[----:B------:R-:W-:Y:S02]  /*74d0*/  F2FP.SATFINITE.E4M3.F32.PACK_AB_MERGE_C R21, RZ, R21, RZ ;  /* 0x00000015ff15723e */ /* 0x000fe400048070ff */
[----:B-1----:R-:W-:Y:S01]  /*74e0*/  F2FP.SATFINITE.E4M3.F32.PACK_AB_MERGE_C R7, RZ, R100, RZ ;  /* 0x00000064ff07723e */ /* 0x002fe200048070ff */
[----:B------:R0:W-:Y:S01]  /*74f0*/  @!P2 STG.E.U8 desc[UR16][R12.64+0x11], R15 ;  /* 0x0000110f0c00a986 */ /* 0x0001e2000c101110 */
[----:B------:R-:W-:-:S03]  /*7500*/  ISETP.LT.OR P2, PT, R31, 0x1a, !P6 ;  /* 0x0000001a1f00780c */ /* 0x000fc60007741670 */
[----:B------:R-:W-:Y:S01]  /*7510*/  @!P1 STG.E.U8 desc[UR16][R10.64+0x10], R103 ;  /* 0x000010670a009986 */ /* 0x000fe2000c101110 */
[----:B------:R-:W-:-:S03]  /*7520*/  ISETP.LT.OR P1, PT, R31, 0x19, !P6 ;  /* 0x000000191f00780c */ /* 0x000fc60007721670 */
[----:B------:R1:W-:Y:S01]  /*7530*/  @!P5 STG.E.U8 desc[UR16][R10.64+0x11], R17 ;  /* 0x000011110a00d986 */ /* 0x0003e2000c101110 */
[----:B------:R-:W-:Y:S02]  /*7540*/  ISETP.LT.OR P5, PT, R31, 0x19, !P3 ;  /* 0x000000191f00780c */ /* 0x000fe40005fa1670 */
[----:B0-----:R-:W-:-:S03]  /*7550*/  F2FP.SATFINITE.E4M3.F32.PACK_AB_MERGE_C R15, RZ, R98, RZ ;  /* 0x00000062ff0f723e */ /* 0x001fc600048070ff */
[----:B------:R0:W-:Y:S01]  /*7560*/  @!P2 STG.E.U8 desc[UR16][R12.64+0x19], R7 ;  /* 0x000019070c00a986 */ /* 0x0001e2000c101110 */
[----:B------:R-:W-:-:S03]  /*7570*/  ISETP.LT.OR P2, PT, R31, 0x1a, !P3 ;  /* 0x0000001a1f00780c */ /* 0x000fc60005f41670 */
[----:B------:R-:W-:Y:S01]  /*7580*/  @!P1 STG.E.U8 desc[UR16][R12.64+0x18], R101 ;  /* 0x000018650c009986 */ /* 0x000fe2000c101110 */
[C---:B------:R-:W-:Y:S02]  /*7590*/  ISETP.LT.OR P1, PT, R31.reuse, 0x21, !P6 ;  /* 0x000000211f00780c */ /* 0x040fe40007721670 */
[----:B-1----:R-:W-:Y:S01]  /*75a0*/  F2FP.SATFINITE.E4M3.F32.PACK_AB_MERGE_C R17, RZ, R96, RZ ;  /* 0x00000060ff11723e */ /* 0x002fe200048070ff */
[----:B------:R-:W-:Y:S01]  /*75b0*/  @!P5 STG.E.U8 desc[UR16][R10.64+0x18], R99 ;  /* 0x000018630a00d986 */ /* 0x000fe2000c101110 */
[----:B------:R-:W-:Y:S02]  /*75c0*/  ISETP.LT.OR P5, PT, R31, 0x22, !P6 ;  /* 0x000000221f00780c */ /* 0x000fe400077a1670 */
[----:B0-----:R-:W-:-:S03]  /*75d0*/  F2FP.SATFINITE.E4M3.F32.PACK_AB_MERGE_C R7, RZ, R94, RZ ;  /* 0x0000005eff07723e */ /* 0x001fc600048070ff */
        /* <DEDUP_REMOVED lines=21> */
[----:B0-----:R-:W-:-:S07]  /*7730*/  F2FP.SATFINITE.E4M3.F32.PACK_AB_MERGE_C R15, RZ, R18, RZ ;  /* 0x00000012ff0f723e */ /* 0x001fce00048070ff */
[----:B------:R-:W-:Y:S01]  /*7740*/  @!P1 STG.E.U8 desc[UR16][R12.64+0x30], R89 ;  /* 0x000030590c009986 */ /* 0x000fe2000c101110 */
[C---:B------:R-:W-:Y:S02]  /*7750*/  ISETP.LT.OR P1, PT, R31.reuse, 0x39, !P6 ;  /* 0x000000391f00780c */ /* 0x040fe40007721670 */
[C---:B------:R-:W-:Y:S01]  /*7760*/  ISETP.LT.OR P6, PT, R31.reuse, 0x3a, !P6 ;  /* 0x0000003a1f00780c */ /* 0x040fe200077c1670 */
[----:B------:R0:W-:Y:S01]  /*7770*/  @!P5 STG.E.U8 desc[UR16][R12.64+0x31], R7 ;  /* 0x000031070c00d986 */ /* 0x0001e2000c101110 */
[C---:B------:R-:W-:Y:S02]  /*7780*/  ISETP.LT.OR P5, PT, R31.reuse, 0x32, !P3 ;  /* 0x000000321f00780c */ /* 0x040fe40005fa1670 */
[----:B-1----:R-:W-:Y:S01]  /*7790*/  F2FP.SATFINITE.E4M3.F32.PACK_AB_MERGE_C R17, RZ, R20, RZ ;  /* 0x00000014ff11723e */ /* 0x002fe200048070ff */
[----:B------:R1:W-:Y:S01]  /*77a0*/  @!P2 STG.E.U8 desc[UR16][R10.64+0x30], R23 ;  /* 0x000030170a00a986 */ /* 0x0003e2000c101110 */
[C---:B------:R-:W-:Y:S02]  /*77b0*/  ISETP.LT.OR P2, PT, R31.reuse, 0x39, !P3 ;  /* 0x000000391f00780c */ /* 0x040fe40005f41670 */
[----:B------:R-:W-:-:S02]  /*77c0*/  ISETP.LT.OR P3, PT, R31, 0x3a, !P3 ;  /* 0x0000003a1f00780c */ /* 0x000fc40005f61670 */
[----:B0-----:R-:W-:-:S05]  /*77d0*/  F2FP.SATFINITE.E4M3.F32.PACK_AB_MERGE_C R7, RZ, R22, RZ ;  /* 0x00000016ff07723e */ /* 0x001fca00048070ff */
[----:B------:R1:W-:Y:S04]  /*77e0*/  @!P5 STG.E.U8 desc[UR16][R10.64+0x31], R7 ;  /* 0x000031070a00d986 */ /* 0x0003e8000c101110 */
[----:B------:R1:W-:Y:S04]  /*77f0*/  @!P1 STG.E.U8 desc[UR16][R12.64+0x38], R19 ;  /* 0x000038130c009986 */ /* 0x0003e8000c101110 */
[----:B------:R1:W-:Y:S04]  /*7800*/  @!P6 STG.E.U8 desc[UR16][R12.64+0x39], R15 ;  /* 0x0000390f0c00e986 */ /* 0x0003e8000c101110 */
[----:B------:R1:W-:Y:S04]  /*7810*/  @!P2 STG.E.U8 desc[UR16][R10.64+0x38], R21 ;  /* 0x000038150a00a986 */ /* 0x0003e8000c101110 */
[----:B------:R1:W-:Y:S02]  /*7820*/  @!P3 STG.E.U8 desc[UR16][R10.64+0x39], R17 ;  /* 0x000039110a00b986 */ /* 0x0003e4000c101110 */
.L_x_167:
[----:B------:R-:W-:Y:S05]  /*7830*/  BSYNC B0 ;  /* 0x0000000000007941 */ /* 0x000fea0003800000 */
.L_x_37:
[----:B------:R-:W-:Y:S01]  /*7840*/  ULDC UR6, c[0x0][0xc] ;  /* 0x0000030000067ab9 */ /* 0x000fe20000000800 */
[----:B------:R-:W-:Y:S01]  /*7850*/  ULDC UR7, c[0x0][0x10] ;  /* 0x0000040000077ab9 */ /* 0x000fe20000000800 */
[----:B01-34-:R-:W0:Y:S01]  /*7860*/  LDC R7, c[0x0][0x14] ;  /* 0x00000500ff077b82 */ /* 0x01be220000000800 */
[----:B------:R-:W-:Y:S01]  /*7870*/  UIMAD.WIDE.U32 UR6, UR6, UR7, URZ ;  /* 0x00000007060672a5 */ /* 0x000fe2000f8e003f */
[----:B------:R-:W-:Y:S02]  /*7880*/  IMAD.MOV.U32 R10, RZ, RZ, -0x1 ;  /* 0xffffffffff0a7424 */ /* 0x000fe400078e00ff */
[----:B------:R-:W-:-:S03]  /*7890*/  IMAD.MOV.U32 R6, RZ, RZ, -0x1 ;  /* 0xffffffffff067424 */ /* 0x000fc600078e00ff */
[----:B0-----:R-:W-:-:S04]  /*78a0*/  IMAD.WIDE.U32 R2, R7, UR6, R2 ;  /* 0x0000000607027c25 */ /* 0x001fc8000f8e0002 */
[----:B------:R-:W-:Y:S01]  /*78b0*/  IMAD R7, R7, UR7, RZ ;  /* 0x0000000707077c24 */ /* 0x000fe2000f8e02ff */
[----:B------:R-:W-:Y:S02]  /*78c0*/  ULDC.64 UR6, c[0x0][0x650] ;  /* 0x0001940000067ab9 */ /* 0x000fe40000000a00 */
[----:B------:R-:W-:Y:S01]  /*78d0*/  ISETP.GE.U32.AND P1, PT, R2, UR6, PT ;  /* 0x0000000602007c0c */ /* 0x000fe2000bf26070 */
[--C-:B------:R-:W-:Y:S01]  /*78e0*/  IMAD.IADD R3, R3, 0x1, R7.reuse ;  /* 0x0000000103037824 */ /* 0x100fe200078e0207 */
[----:B------:R-:W-:-:S04]  /*78f0*/  PRMT R7, RZ, 0x7610, R7 ;  /* 0x00007610ff077816 */ /* 0x000fc80000000007 */
[----:B------:R-:W-:-:S13]  /*7900*/  ISETP.GE.U32.AND.EX P1, PT, R3, UR7, PT, P1 ;  /* 0x0000000703007c0c */ /* 0x000fda000bf26110 */
[----:B------:R-:W-:Y:S05]  /*7910*/  @P1 BRA `(.L_x_168) ;  /* 0x0000000400601947 */ /* 0x000fea0003800000 */
[----:B------:R-:W0:Y:S01]  /*7920*/  S2R R20, SR_CTAID.X ;  /* 0x0000000000147919 */ /* 0x000e220000002500 */
[----:B------:R-:W1:Y:S01]  /*7930*/  LDC.64 R14, c[0x0][0x628] ;  /* 0x00018a00ff0e7b82 */ /* 0x000e620000000a00 */
[----:B------:R-:W-:Y:S01]  /*7940*/  ULDC UR6, c[0x0][0x150] ;  /* 0x0000540000067ab9 */ /* 0x000fe20000000800 */
[----:B-----5:R-:W-:Y:S01]  /*7950*/  IMAD.MOV.U32 R12, RZ, RZ, R2 ;  /* 0x000000ffff0c7224 */ /* 0x020fe200078e0002 */
[----:B------:R-:W3:Y:S01]  /*7960*/  S2R R22, SR_CTAID.Y ;  /* 0x0000000000167919 */ /* 0x000ee20000002600 */
[----:B------:R-:W-:-:S04]  /*7970*/  IMAD.MOV.U32 R13, RZ, RZ, R3 ;  /* 0x000000ffff0d7224 */ /* 0x000fc800078e0003 */
[----:B------:R-:W4:Y:S08]  /*7980*/  LDC R23, c[0x0][0x144] ;  /* 0x00005100ff177b82 */ /* 0x000f300000000800 */
[----:B--2---:R-:W2:Y:S08]  /*7990*/  LDC R16, c[0x0][0x630] ;  /* 0x00018c00ff107b82 */ /* 0x004eb00000000800 */
[----:B------:R-:W2:Y:S01]  /*79a0*/  LDC.64 R18, c[0x0][0x620] ;  /* 0x00018800ff127b82 */ /* 0x000ea20000000a00 */
[----:B-1----:R-:W-:-:S04]  /*79b0*/  ISETP.NE.U32.AND P1, PT, R14, RZ, PT ;  /* 0x000000ff0e00720c */ /* 0x002fc80003f25070 */
[----:B------:R-:W-:Y:S02]  /*79c0*/  ISETP.NE.AND.EX P1, PT, R15, RZ, PT, P1 ;  /* 0x000000ff0f00720c */ /* 0x000fe40003f25310 */
[----:B0-----:R-:W-:-:S05]  /*79d0*/  I2FP.F32.U32 R6, R20 ;  /* 0x0000001400067245 */ /* 0x001fca0000201000 */
[----:B------:R-:W-:-:S04]  /*79e0*/  FMUL R6, R6, UR6 ;  /* 0x0000000606067c20 */ /* 0x000fc80008400000 */
[----:B------:R0:W1:Y:S02]  /*79f0*/  F2I.U32.TRUNC.NTZ R21, R6 ;  /* 0x0000000600157305 */ /* 0x000064000020f000 */
[----:B---34-:R-:W-:Y:S05]  /*7a00*/  @!P1 BRA `(.L_x_169) ;  /* 0x0000000000289947 */ /* 0x018fea0003800000 */
[----:B------:R-:W3:Y:S02]  /*7a10*/  LDC R7, c[0x0][0x634] ;  /* 0x00018d00ff077b82 */ /* 0x000ee40000000800 */
[----:B---3--:R-:W-:-:S05]  /*7a20*/  IADD3 R13, P1, R2, R7, RZ ;  /* 0x00000007020d7210 */ /* 0x008fca0007f3e0ff */
[----:B------:R-:W-:-:S04]  /*7a30*/  IMAD.X R17, RZ, RZ, R3, P1 ;  /* 0x000000ffff117224 */ /* 0x000fc800008e0603 */
[----:B0-----:R-:W-:-:S04]  /*7a40*/  IMAD.WIDE.U32 R6, R17, R14, RZ ;  /* 0x0000000e11067225 */ /* 0x001fc800078e00ff */
[----:B------:R-:W-:-:S04]  /*7a50*/  IMAD.WIDE.U32 R10, P1, R13, R15, R6 ;  /* 0x0000000f0d0a7225 */ /* 0x000fc80007820006 */
[----:B------:R-:W-:-:S04]  /*7a60*/  IMAD.WIDE.U32 R6, R13, R14, RZ ;  /* 0x0000000e0d067225 */ /* 0x000fc800078e00ff */
[----:B------:R-:W-:Y:S01]  /*7a70*/  IMAD.X R13, RZ, RZ, RZ, P1 ;  /* 0x000000ffff0d7224 */ /* 0x000fe200008e06ff */
[----:B------:R-:W-:Y:S01]  /*7a80*/  IADD3 RZ, P1, R7, R10, RZ ;  /* 0x0000000a07ff7210 */ /* 0x000fe20007f3e0ff */
[----:B------:R-:W-:-:S04]  /*7a90*/  IMAD.MOV.U32 R12, RZ, RZ, R11 ;  /* 0x000000ffff0c7224 */ /* 0x000fc800078e000b */
[----:B------:R-:W-:-:S08]  /*7aa0*/  IMAD.WIDE.U32.X R12, R17, R15, R12, P1 ;  /* 0x0000000f110c7225 */ /* 0x000fd000008e040c */
.L_x_169:
[----:B------:R-:W3:Y:S01]  /*7ab0*/  LDC.64 R28, c[0x0][0x640] ;  /* 0x00019000ff1c7b82 */ /* 0x000ee20000000a00 */
[-C--:B--2---:R-:W-:Y:S01]  /*7ac0*/  SHF.R.U64 R17, R12, R16.reuse, R13 ;  /* 0x000000100c117219 */ /* 0x084fe2000000120d */
[----:B-1----:R-:W-:Y:S01]  /*7ad0*/  IMAD.MOV R21, RZ, RZ, -R21 ;  /* 0x000000ffff157224 */ /* 0x002fe200078e0a15 */
[----:B0-----:R-:W-:Y:S01]  /*7ae0*/  SHF.R.U32.HI R6, RZ, R16, R13 ;  /* 0x00000010ff067219 */ /* 0x001fe2000001160d */
[----:B------:R-:W-:Y:S01]  /*7af0*/  ULDC UR6, c[0x0][0x154] ;  /* 0x0000550000067ab9 */ /* 0x000fe20000000800 */
[----:B------:R-:W-:Y:S01]  /*7b00*/  IADD3 R11, P1, RZ, -R17, RZ ;  /* 0x80000011ff0b7210 */ /* 0x000fe20007f3e0ff */
[----:B------:R-:W-:Y:S02]  /*7b10*/  IMAD R23, R23, R21, R20 ;  /* 0x0000001517177224 */ /* 0x000fe400078e0214 */
[----:B------:R-:W0:Y:S01]  /*7b20*/  LDC R12, c[0x0][0x618] ;  /* 0x00018600ff0c7b82 */ /* 0x000e220000000800 */
[----:B------:R-:W-:Y:S02]  /*7b30*/  IMAD.MOV.U32 R13, RZ, RZ, 0x1 ;  /* 0x00000001ff0d7424 */ /* 0x000fe400078e00ff */
[----:B------:R-:W-:-:S04]  /*7b40*/  IMAD.X R7, RZ, RZ, ~R6, P1 ;  /* 0x000000ffff077224 */ /* 0x000fc800008e0e06 */
[-C--:B------:R-:W-:Y:S01]  /*7b50*/  IMAD R10, R7, R18.reuse, RZ ;  /* 0x00000012070a7224 */ /* 0x080fe200078e02ff */
[----:B------:R-:W1:Y:S01]  /*7b60*/  LDC R24, c[0x0][0x608] ;  /* 0x00018200ff187b82 */ /* 0x000e620000000800 */
[----:B------:R-:W-:-:S04]  /*7b70*/  IMAD.WIDE.U32 R6, R11, R18, R2 ;  /* 0x000000120b067225 */ /* 0x000fc800078e0002 */
[----:B------:R-:W-:Y:S01]  /*7b80*/  IMAD R11, R11, R19, R10 ;  /* 0x000000130b0b7224 */ /* 0x000fe200078e020a */
[----:B------:R-:W-:Y:S02]  /*7b90*/  I2FP.F32.U32 R10, R22 ;  /* 0x00000016000a7245 */ /* 0x000fe40000201000 */
[----:B------:R-:W2:Y:S01]  /*7ba0*/  LDC R26, c[0x0][0x658] ;  /* 0x00019600ff1a7b82 */ /* 0x000ea20000000800 */
[----:B------:R-:W-:Y:S01]  /*7bb0*/  IMAD.IADD R7, R7, 0x1, R11 ;  /* 0x0000000107077824 */ /* 0x000fe200078e020b */
[----:B---3--:R-:W-:Y:S01]  /*7bc0*/  ISETP.NE.U32.AND P1, PT, R28, RZ, PT ;  /* 0x000000ff1c00720c */ /* 0x008fe20003f25070 */
[----:B------:R-:W-:Y:S01]  /*7bd0*/  FMUL R10, R10, UR6 ;  /* 0x000000060a0a7c20 */ /* 0x000fe20008400000 */
[----:B------:R-:W-:Y:S02]  /*7be0*/  IMAD.MOV.U32 R11, RZ, RZ, -0x1 ;  /* 0xffffffffff0b7424 */ /* 0x000fe400078e00ff */
[----:B------:R-:W-:Y:S01]  /*7bf0*/  ISETP.NE.AND.EX P1, PT, R29, RZ, PT, P1 ;  /* 0x000000ff1d00720c */ /* 0x000fe20003f25310 */
[----:B------:R3:W4:Y:S01]  /*7c00*/  F2I.U32.TRUNC.NTZ R19, R10 ;  /* 0x0000000a00137305 */ /* 0x000722000020f000 */
[----:B------:R-:W3:Y:S01]  /*7c10*/  LDC R21, c[0x0][0x148] ;  /* 0x00005200ff157b82 */ /* 0x000ee20000000800 */
[----:B0-----:R-:W-:-:S02]  /*7c20*/  SHF.R.U64 R16, R6, R12, R7 ;  /* 0x0000000c06107219 */ /* 0x001fc40000001207 */
[----:B------:R-:W-:-:S05]  /*7c30*/  SHF.R.U32.HI R7, RZ, R12, R7 ;  /* 0x0000000cff077219 */ /* 0x000fca0000011607 */
[----:B------:R-:W0:Y:S01]  /*7c40*/  LDC R20, c[0x0][0x600] ;  /* 0x00018000ff147b82 */ /* 0x000e220000000800 */
[-CC-:B-1----:R-:W-:Y:S02]  /*7c50*/  SHF.R.U64 R14, R16, R24.reuse, R7.reuse ;  /* 0x00000018100e7219 */ /* 0x182fe40000001207 */
[----:B------:R-:W-:-:S05]  /*7c60*/  SHF.R.U32.HI R7, RZ, R24, R7 ;  /* 0x00000018ff077219 */ /* 0x000fca0000011607 */
[----:B------:R-:W1:Y:S01]  /*7c70*/  LDC R27, c[0x0][0x648] ;  /* 0x00019200ff1b7b82 */ /* 0x000e620000000800 */
[-CC-:B--2---:R-:W-:Y:S02]  /*7c80*/  SHF.R.U64 R18, R14, R26.reuse, R7.reuse ;  /* 0x0000001a0e127219 */ /* 0x184fe40000001207 */
[-C--:B------:R-:W-:Y:S02]  /*7c90*/  SHF.L.U32 R11, R11, R26.reuse, RZ ;  /* 0x0000001a0b0b7219 */ /* 0x080fe400000006ff */
[-C--:B------:R-:W-:Y:S01]  /*7ca0*/  SHF.R.U32.HI R7, RZ, R26.reuse, R7 ;  /* 0x0000001aff077219 */ /* 0x080fe20000011607 */
[----:B------:R-:W-:Y:S01]  /*7cb0*/  IMAD.MOV.U32 R6, RZ, RZ, R18 ;  /* 0x000000ffff067224 */ /* 0x000fe200078e0012 */
[----:B------:R-:W-:Y:S01]  /*7cc0*/  SHF.L.U32 R30, R13, R26, RZ ;  /* 0x0000001a0d1e7219 */ /* 0x000fe200000006ff */
[----:B------:R-:W2:Y:S01]  /*7cd0*/  LDC R31, c[0x0][0x638] ;  /* 0x00018e00ff1f7b82 */ /* 0x000ea20000000800 */
[----:B------:R-:W-:-:S07]  /*7ce0*/  LOP3.LUT R25, RZ, R11, RZ, 0x33, !PT ;  /* 0x0000000bff197212 */ /* 0x000fce00078e33ff */
[----:B------:R-:W0:Y:S01]  /*7cf0*/  LDC R32, c[0x0][0x610] ;  /* 0x00018400ff207b82 */ /* 0x000e220000000800 */
[----:B----4-:R-:W-:Y:S05]  /*7d00*/  @!P1 BRA `(.L_x_170) ;  /* 0x0000000000289947 */ /* 0x010fea0003800000 */
[----:B------:R-:W4:Y:S02]  /*7d10*/  LDC R13, c[0x0][0x64c] ;  /* 0x00019300ff0d7b82 */ /* 0x000f240000000800 */
[----:B----4-:R-:W-:-:S05]  /*7d20*/  IADD3 R13, P1, R18, R13, RZ ;  /* 0x0000000d120d7210 */ /* 0x010fca0007f3e0ff */
[----:B------:R-:W-:-:S04]  /*7d30*/  IMAD.X R15, RZ, RZ, R7, P1 ;  /* 0x000000ffff0f7224 */ /* 0x000fc800008e0607 */
[----:B------:R-:W-:-:S04]  /*7d40*/  IMAD.WIDE.U32 R6, R15, R28, RZ ;  /* 0x0000001c0f067225 */ /* 0x000fc800078e00ff */
[----:B---3--:R-:W-:-:S04]  /*7d50*/  IMAD.WIDE.U32 R10, P1, R13, R29, R6 ;  /* 0x0000001d0d0a7225 */ /* 0x008fc80007820006 */
[----:B------:R-:W-:-:S04]  /*7d60*/  IMAD.WIDE.U32 R6, R13, R28, RZ ;  /* 0x0000001c0d067225 */ /* 0x000fc800078e00ff */
[----:B------:R-:W-:Y:S01]  /*7d70*/  IMAD.X R13, RZ, RZ, RZ, P1 ;  /* 0x000000ffff0d7224 */ /* 0x000fe200008e06ff */
[----:B------:R-:W-:Y:S01]  /*7d80*/  IADD3 RZ, P1, R7, R10, RZ ;  /* 0x0000000a07ff7210 */ /* 0x000fe20007f3e0ff */
[----:B------:R-:W-:-:S04]  /*7d90*/  IMAD.MOV.U32 R12, RZ, RZ, R11 ;  /* 0x000000ffff0c7224 */ /* 0x000fc800078e000b */
[----:B------:R-:W-:-:S08]  /*7da0*/  IMAD.WIDE.U32.X R6, R15, R29, R12, P1 ;  /* 0x0000001d0f067225 */ /* 0x000fd000008e040c */
.L_x_170:
[----:B-1----:R-:W-:Y:S01]  /*7db0*/  SHF.R.U64 R6, R6, R27, R7 ;  /* 0x0000001b06067219 */ /* 0x002fe20000001207 */
[----:B0-----:R-:W-:Y:S01]  /*7dc0*/  VIADD R13, R20, 0xffffffff ;  /* 0xffffffff140d7836 */ /* 0x001fe20000000000 */
[----:B------:R-:W-:Y:S01]  /*7dd0*/  LOP3.LUT R11, R14, R25, RZ, 0xc0, !PT ;  /* 0x000000190e0b7212 */ /* 0x000fe200078ec0ff */
[----:B------:R-:W-:Y:S02]  /*7de0*/  IMAD.MOV R19, RZ, RZ, -R19 ;  /* 0x000000ffff137224 */ /* 0x000fe400078e0a13 */
[----:B------:R-:W-:Y:S02]  /*7df0*/  IMAD.MOV R7, RZ, RZ, -R6 ;  /* 0x000000ffff077224 */ /* 0x000fe400078e0a06 */
[----:B------:R-:W-:Y:S01]  /*7e00*/  IMAD R30, R30, R6, R11 ;  /* 0x000000061e1e7224 */ /* 0x000fe200078e020b */
[----:B------:R-:W-:Y:S01]  /*7e10*/  LOP3.LUT R11, R16, R13, RZ, 0xc0, !PT ;  /* 0x0000000d100b7212 */ /* 0x000fe200078ec0ff */
[----:B---3--:R-:W-:Y:S02]  /*7e20*/  @P4 IMAD R23, R21, R19, R22 ;  /* 0x0000001315174224 */ /* 0x008fe400078e0216 */
[----:B--2---:R-:W-:-:S02]  /*7e30*/  IMAD R6, R7, R31, R18 ;  /* 0x0000001f07067224 */ /* 0x004fc400078e0212 */
[----:B------:R-:W-:Y:S02]  /*7e40*/  IMAD R30, R30, R32, R23 ;  /* 0x000000201e1e7224 */ /* 0x000fe400078e0217 */
[----:B------:R-:W-:Y:S02]  /*7e50*/  IMAD R11, R6, R20, R11 ;  /* 0x00000014060b7224 */ /* 0x000fe400078e020b */
[----:B------:R-:W-:Y:S02]  /*7e60*/  IMAD.MOV.U32 R7, RZ, RZ, 0x1 ;  /* 0x00000001ff077424 */ /* 0x000fe400078e00ff */
[----:B------:R-:W-:Y:S01]  /*7e70*/  IMAD.MOV.U32 R6, RZ, RZ, R17 ;  /* 0x000000ffff067224 */ /* 0x000fe200078e0011 */
[----:B------:R-:W-:Y:S02]  /*7e80*/  SEL R10, R11, R30, !P4 ;  /* 0x0000001e0b0a7207 */ /* 0x000fe40006000000 */
[----:B------:R-:W-:-:S07]  /*7e90*/  SEL R30, R30, R11, !P4 ;  /* 0x0000000b1e1e7207 */ /* 0x000fce0006000000 */
.L_x_168:
[----:B------:R-:W-:Y:S01]  /*7ea0*/  LOP3.LUT P1, RZ, R7, 0xff, RZ, 0xc0, !PT ;  /* 0x000000ff07ff7812 */ /* 0x000fe2000782c0ff */
[----:B------:R-:W-:-:S12]  /*7eb0*/  IMAD.MOV.U32 R7, RZ, RZ, R30 ;  /* 0x000000ffff077224 */ /* 0x000fd800078e001e */
[----:B------:R-:W-:Y:S05]  /*7ec0*/  @P1 BRA `(.L_x_171) ;  /* 0xffffff9000981947 */ /* 0x000fea000383ffff */
[----:B------:R-:W-:Y:S05]  /*7ed0*/  EXIT ;  /* 0x000000000000794d */ /* 0x000fea0003800000 */
.L_x_7:
[----:B0-----:R-:W-:Y:S01]  /*7ee0*/  ULDC.64 UR4, c[0x0][0x650] ;  /* 0x0001940000047ab9 */ /* 0x001fe20000000a00 */
        /* <DEDUP_REMOVED lines=25> */
.L_x_173:
[----:B------:R-:W0:Y:S01]  /*8080*/  LDC.64 R28, c[0x0][0x640] ;  /* 0x00019000ff1c7b82 */ /* 0x000e220000000a00 */
[-CC-:B------:R-:W-:Y:S01]  /*8090*/  SHF.R.U64 R21, R16, R10.reuse, R17.reuse ;  /* 0x0000000a10157219 */ /* 0x180fe20000001211 */
[----:B------:R-:W-:Y:S01]  /*80a0*/  IMAD.MOV.U32 R27, RZ, RZ, 0x1 ;  /* 0x00000001ff1b7424 */ /* 0x000fe200078e00ff */
[----:B------:R-:W-:Y:S02]  /*80b0*/  SHF.R.U32.HI R5, RZ, R10, R17 ;  /* 0x0000000aff057219 */ /* 0x000fe40000011611 */
[----:B------:R-:W-:-:S03]  /*80c0*/  IADD3 R7, P0, RZ, -R21, RZ ;  /* 0x80000015ff077210 */ /* 0x000fc60007f1e0ff */
[----:B------:R-:W1:Y:S02]  /*80d0*/  LDC R14, c[0x0][0x618] ;  /* 0x00018600ff0e7b82 */ /* 0x000e640000000800 */
[----:B------:R-:W-:Y:S02]  /*80e0*/  IMAD.X R5, RZ, RZ, ~R5, P0 ;  /* 0x000000ffff057224 */ /* 0x000fe400000e0e05 */
[----:B------:R-:W-:-:S04]  /*80f0*/  IMAD.WIDE.U32 R12, R7, R24, R2 ;  /* 0x00000018070c7225 */ /* 0x000fc800078e0002 */
[----:B------:R-:W2:Y:S01]  /*8100*/  LDC R16, c[0x0][0x608] ;  /* 0x00018200ff107b82 */ /* 0x000ea20000000800 */
[----:B------:R-:W-:-:S04]  /*8110*/  IMAD R10, R5, R24, RZ ;  /* 0x00000018050a7224 */ /* 0x000fc800078e02ff */
[----:B------:R-:W-:Y:S02]  /*8120*/  IMAD R5, R7, R25, R10 ;  /* 0x0000001907057224 */ /* 0x000fe400078e020a */
[----:B------:R-:W-:Y:S01]  /*8130*/  IMAD.MOV.U32 R7, RZ, RZ, -0x1 ;  /* 0xffffffffff077424 */ /* 0x000fe200078e00ff */
[----:B------:R-:W3:Y:S01]  /*8140*/  LDC R26, c[0x0][0x658] ;  /* 0x00019600ff1a7b82 */ /* 0x000ee20000000800 */
[----:B------:R-:W-:Y:S01]  /*8150*/  IMAD.IADD R5, R13, 0x1, R5 ;  /* 0x000000010d057824 */ /* 0x000fe200078e0205 */
[----:B0-----:R-:W-:-:S04]  /*8160*/  ISETP.NE.U32.AND P0, PT, R28, RZ, PT ;  /* 0x000000ff1c00720c */ /* 0x001fc80003f05070 */
        /* <DEDUP_REMOVED lines=8> */
[-CC-:B---3--:R-:W-:Y:S02]  /*81f0*/  SHF.R.U64 R24, R22, R26.reuse, R5.reuse ;  /* 0x0000001a16187219 */ /* 0x188fe40000001205 */
[-C--:B------:R-:W-:Y:S02]  /*8200*/  SHF.L.U32 R7, R7, R26.reuse, RZ ;  /* 0x0000001a07077219 */ /* 0x080fe400000006ff */
[----:B------:R-:W-:Y:S01]  /*8210*/  SHF.R.U32.HI R13, RZ, R26, R5 ;  /* 0x0000001aff0d7219 */ /* 0x000fe20000011605 */
[----:B------:R-:W-:Y:S01]  /*8220*/  IMAD.MOV.U32 R12, RZ, RZ, R24 ;  /* 0x000000ffff0c7224 */ /* 0x000fe200078e0018 */
[----:B------:R-:W-:Y:S01]  /*8230*/  LOP3.LUT R31, RZ, R7, RZ, 0x33, !PT ;  /* 0x00000007ff1f7212 */ /* 0x000fe200078e33ff */
[----:B------:R-:W3:Y:S01]  /*8240*/  LDC R30, c[0x0][0x610] ;  /* 0x00018400ff1e7b82 */ /* 0x000ee20000000800 */
[----:B------:R-:W-:Y:S05]  /*8250*/  @!P0 BRA `(.L_x_174) ;  /* 0x0000000000288947 */ /* 0x000fea0003800000 */
        /* <DEDUP_REMOVED lines=10> */
.L_x_174:
[----:B-1----:R-:W-:Y:S01]  /*8300*/  SHF.R.U64 R10, R12, R10, R13 ;  /* 0x0000000a0c0a7219 */ /* 0x002fe2000000120d */
[----:B0-----:R-:W-:Y:S01]  /*8310*/  VIADD R9, R23, 0xffffffff ;  /* 0xffffffff17097836 */ /* 0x001fe20000000000 */
[----:B------:R-:W-:Y:S01]  /*8320*/  SHF.L.U32 R27, R27, R26, RZ ;  /* 0x0000001a1b1b7219 */ /* 0x000fe200000006ff */
[----:B------:R-:W-:Y:S01]  /*8330*/  @P4 IMAD R11, R19, R20, R8 ;  /* 0x00000014130b4224 */ /* 0x000fe200078e0208 */
[----:B------:R-:W-:Y:S01]  /*8340*/  LOP3.LUT R5, R22, R31, RZ, 0xc0, !PT ;  /* 0x0000001f16057212 */ /* 0x000fe200078ec0ff */
[----:B------:R-:W-:Y:S01]  /*8350*/  IMAD.MOV R7, RZ, RZ, -R10 ;  /* 0x000000ffff077224 */ /* 0x000fe200078e0a0a */
[----:B------:R-:W-:Y:S01]  /*8360*/  LOP3.LUT R18, R18, R9, RZ, 0xc0, !PT ;  /* 0x0000000912127212 */ /* 0x000fe200078ec0ff */
[----:B------:R-:W-:Y:S02]  /*8370*/  IMAD.MOV.U32 R16, RZ, RZ, R21 ;  /* 0x000000ffff107224 */ /* 0x000fe400078e0015 */
[----:B------:R-:W-:Y:S02]  /*8380*/  IMAD R10, R27, R10, R5 ;  /* 0x0000000a1b0a7224 */ /* 0x000fe400078e0205 */
[----:B--2---:R-:W-:-:S02]  /*8390*/  IMAD R5, R7, R25, R24 ;  /* 0x0000001907057224 */ /* 0x004fc400078e0218 */
[----:B------:R-:W-:Y:S02]  /*83a0*/  IMAD.MOV.U32 R7, RZ, RZ, 0x1 ;  /* 0x00000001ff077424 */ /* 0x000fe400078e00ff */
[----:B---3--:R-:W-:Y:S02]  /*83b0*/  IMAD R11, R10, R30, R11 ;  /* 0x0000001e0a0b7224 */ /* 0x008fe400078e020b */
[----:B------:R-:W-:Y:S01]  /*83c0*/  IMAD R18, R5, R23, R18 ;  /* 0x0000001705127224 */ /* 0x000fe200078e0212 */
[----:B------:R-:W-:-:S04]  /*83d0*/  PRMT R5, R7, 0x7610, R5 ;  /* 0x0000761007057816 */ /* 0x000fc80000000005 */
[----:B------:R-:W-:Y:S02]  /*83e0*/  SEL R7, R18, R11, !P4 ;  /* 0x0000000b12077207 */ /* 0x000fe40006000000 */
[----:B------:R-:W-:-:S07]  /*83f0*/  SEL R18, R11, R18, !P4 ;  /* 0x000000120b127207 */ /* 0x000fce0006000000 */
.L_x_172:
[----:B------:R-:W-:-:S08]  /*8400*/  NOP ;  /* 0x0000000000007918 */ /* 0x000fd00000000000 */
[----:B------:R-:W0:-:S00]  /*8410*/  USETMAXREG.DEALLOC.CTAPOOL 0x28 ;  /* 0x00000028000079c8 */ /* 0x000e0000080e0500 */
[----:B0-----:R-:W-:-:S13]  /*8420*/  ISETP.NE.AND P0, PT, R6, RZ, PT ;  /* 0x000000ff0600720c */ /* 0x001fda0003f05270 */
[----:B------:R-:W-:Y:S05]  /*8430*/  @P0 EXIT ;  /* 0x000000000000094d */ /* 0x000fea0003800000 */
[----:B------:R-:W-:Y:S01]  /*8440*/  LOP3.LUT P0, RZ, R5, 0xff, RZ, 0xc0, !PT ;  /* 0x000000ff05ff7812 */ /* 0x000fe2000780c0ff */
[----:B------:R-:W-:Y:S02]  /*8450*/  IMAD.MOV.U32 R5, RZ, RZ, 0x1 ;  /* 0x00000001ff057424 */ /* 0x000fe400078e00ff */
[----:B------:R-:W-:-:S10]  /*8460*/  IMAD.MOV.U32 R17, RZ, RZ, RZ ;  /* 0x000000ffff117224 */ /* 0x000fd400078e00ff */
[----:B------:R-:W-:Y:S05]  /*8470*/  @!P0 BRA `(.L_x_175) ;  /* 0x0000000c00348947 */ /* 0x000fea0003800000 */
[----:B------:R-:W0:Y:S01]  /*8480*/  LDC R5, c[0x0][0x28c] ;  /* 0x0000a300ff057b82 */ /* 0x000e220000000800 */
[----:B------:R-:W-:Y:S01]  /*8490*/  ULDC UR5, c[0x0][0x658] ;  /* 0x0001960000057ab9 */ /* 0x000fe20000000800 */
[----:B------:R-:W-:Y:S01]  /*84a0*/  UMOV UR7, 0xffffffff ;  /* 0xffffffff00077882 */ /* 0x000fe20000000000 */
[----:B------:R-:W-:Y:S01]  /*84b0*/  ULDC UR6, c[0x0][0xc] ;  /* 0x0000030000067ab9 */ /* 0x000fe20000000800 */
[----:B------:R-:W-:Y:S01]  /*84c0*/  USHF.L.U32 UR8, UR7, UR5, URZ ;  /* 0x0000000507087299 */ /* 0x000fe2000800063f */
[----:B------:R-:W-:Y:S01]  /*84d0*/  BSSY B0, `(.L_x_175) ;  /* 0x00000c7000007945 */ /* 0x000fe20003800000 */
[----:B------:R-:W-:Y:S01]  /*84e0*/  UMOV UR9, 0x1 ;  /* 0x0000000100097882 */ /* 0x000fe20000000000 */
[----:B------:R-:W-:Y:S01]  /*84f0*/  ULDC UR7, c[0x0][0x10] ;  /* 0x0000040000077ab9 */ /* 0x000fe20000000800 */
[----:B------:R-:W1:Y:S01]  /*8500*/  S2UR UR10, SR_CgaCtaId ;  /* 0x00000000000a79c3 */ /* 0x000e620000008800 */
[----:B------:R-:W-:Y:S01]  /*8510*/  UIMAD.WIDE.U32 UR6, UR6, UR7, URZ ;  /* 0x00000007060672a5 */ /* 0x000fe2000f8e003f */
[----:B------:R-:W-:Y:S01]  /*8520*/  IMAD.MOV.U32 R14, RZ, RZ, 0x1 ;  /* 0x00000001ff0e7424 */ /* 0x000fe200078e00ff */
[----:B------:R-:W-:Y:S01]  /*8530*/  USHF.L.U32 UR18, UR9, UR5, URZ ;  /* 0x0000000509127299 */ /* 0x000fe2000800063f */
[----:B------:R-:W-:Y:S01]  /*8540*/  LOP3.LUT R15, R4, 0x2, RZ, 0xfc, !PT ;  /* 0x00000002040f7812 */ /* 0x000fe200078efcff */
[----:B------:R-:W-:Y:S01]  /*8550*/  IMAD.MOV.U32 R17, RZ, RZ, RZ ;  /* 0x000000ffff117224 */ /* 0x000fe200078e00ff */
[----:B------:R-:W-:Y:S01]  /*8560*/  ULDC UR5, c[0x0][0x14] ;  /* 0x0000050000057ab9 */ /* 0x000fe20000000800 */
[----:B------:R-:W-:Y:S01]  /*8570*/  ULDC UR4, c[0x0][0x600] ;  /* 0x0001800000047ab9 */ /* 0x000fe20000000800 */
[----:B------:R-:W-:-:S02]  /*8580*/  UIMAD.WIDE.U32 UR22, UR6, UR5, URZ ;  /* 0x00000005061672a5 */ /* 0x000fc4000f8e003f */
[----:B------:R-:W-:Y:S02]  /*8590*/  UIMAD UR13, UR7, UR5, URZ ;  /* 0x00000005070d72a4 */ /* 0x000fe4000f8e023f */
[----:B------:R-:W-:Y:S02]  /*85a0*/  UIADD3 UR4, UR4, -0x1, URZ ;  /* 0xffffffff04047890 */ /* 0x000fe4000fffe03f */
[----:B------:R-:W-:Y:S01]  /*85b0*/  ULOP3.LUT UR17, URZ, UR8, URZ, 0x33, !UPT ;  /* 0x000000083f117292 */ /* 0x000fe2000f8e333f */
[----:B0-----:R-:W-:Y:S01]  /*85c0*/  VIADD R5, R5, 0x1f ;  /* 0x0000001f05057836 */ /* 0x001fe20000000000 */
[----:B------:R-:W-:Y:S01]  /*85d0*/  UIADD3 UR13, UR23, UR13, URZ ;  /* 0x0000000d170d7290 */ /* 0x000fe2000fffe03f */
[----:B------:R-:W-:-:S03]  /*85e0*/  ULDC.64 UR24, c[0x0][0x198] ;  /* 0x0000660000187ab9 */ /* 0x000fc60000000a00 */
[----:B------:R-:W-:Y:S01]  /*85f0*/  SHF.R.S32.HI R6, RZ, 0x1f, R5 ;  /* 0x0000001fff067819 */ /* 0x000fe20000011405 */
[----:B-1----:R-:W-:-:S03]  /*8600*/  IMAD.U32 R11, RZ, RZ, UR10 ;  /* 0x0000000aff0b7e24 */ /* 0x002fc6000f8e00ff */
[----:B------:R-:W-:Y:S01]  /*8610*/  LEA.HI R6, R6, R5, RZ, 0x5 ;  /* 0x0000000506067211 */ /* 0x000fe200078f28ff */
[----:B------:R-:W-:-:S03]  /*8620*/  IMAD.MOV.U32 R5, RZ, RZ, 0x1 ;  /* 0x00000001ff057424 */ /* 0x000fc600078e00ff */
[----:B------:R-:W-:-:S05]  /*8630*/  SHF.R.S32.HI R10, RZ, 0x5, R6 ;  /* 0x00000005ff0a7819 */ /* 0x000fca0000011406 */
[----:B------:R-:W-:-:S07]  /*8640*/  VIADD R12, R10, 0x1 ;  /* 0x000000010a0c7836 */ /* 0x000fce0000000000 */
.L_x_186:
[----:B------:R-:W-:-:S03]  /*8650*/  UMOV UR5, 0xffffffff ;  /* 0xffffffff00057882 */ /* 0x000fc60000000000 */
[----:B------:R-:W-:Y:S05]  /*8660*/  BRA.DIV UR5, `(.L_x_176) ;  /* 0x0000000e05847947 */ /* 0x000fea000b800000 */
[----:B------:R-:W-:-:S13]  /*8670*/  ELECT P0, URZ, PT ;  /* 0x00000000003f782f */ /* 0x000fda0003800000 */
.L_x_196:
[----:B------:R-:W0:Y:S01]  /*8680*/  LDC R6, c[0x0][0x28c] ;  /* 0x0000a300ff067b82 */ /* 0x000e220000000800 */
[----:B------:R-:W-:Y:S01]  /*8690*/  BSSY B1, `(.L_x_177) ;  /* 0x000003a000017945 */ /* 0x000fe20003800000 */
[----:B0-----:R-:W-:-:S13]  /*86a0*/  ISETP.LT.OR P0, PT, R6, 0x1, !P0 ;  /* 0x000000010600780c */ /* 0x001fda0004701670 */
[----:B------:R-:W-:Y:S05]  /*86b0*/  @P0 BRA `(.L_x_178) ;  /* 0x0000000000dc0947 */ /* 0x000fea0003800000 */
[----:B------:R-:W-:Y:S02]  /*86c0*/  IMAD R18, R18, 0x2, R11 ;  /* 0x0000000212127824 */ /* 0x000fe400078e020b */
[----:B------:R-:W-:Y:S02]  /*86d0*/  IMAD.SHL.U32 R20, R7, 0x40, RZ ;  /* 0x0000004007147824 */ /* 0x000fe400078e00ff */
[----:B------:R-:W-:Y:S02]  /*86e0*/  IMAD.MOV.U32 R22, RZ, RZ, RZ ;  /* 0x000000ffff167224 */ /* 0x000fe400078e00ff */
[----:B------:R-:W-:Y:S02]  /*86f0*/  IMAD.MOV.U32 R6, RZ, RZ, R12 ;  /* 0x000000ffff067224 */ /* 0x000fe400078e000c */
[----:B------:R-:W-:Y:S02]  /*8700*/  IMAD.MOV.U32 R7, RZ, RZ, R5 ;  /* 0x000000ffff077224 */ /* 0x000fe400078e0005 */
[----:B------:R-:W-:-:S02]  /*8710*/  IMAD.MOV.U32 R8, RZ, RZ, R17 ;  /* 0x000000ffff087224 */ /* 0x000fc400078e0011 */
[----:B------:R-:W-:-:S07]  /*8720*/  IMAD.SHL.U32 R19, R18, 0x80, RZ ;  /* 0x0000008012137824 */ /* 0x000fce00078e00ff */
.L_x_181:
[----:B------:R-:W0:Y:S01]  /*8730*/  S2UR UR5, SR_CgaCtaId ;  /* 0x00000000000579c3 */ /* 0x000e220000008800 */
[----:B------:R-:W-:Y:S02]  /*8740*/  MOV R18, 0x400 ;  /* 0x0000040000127802 */ /* 0x000fe40000000f00 */
[----:B------:R-:W-:Y:S02]  /*8750*/  SHF.L.U32 R9, R7, 0x1f, RZ ;  /* 0x0000001f07097819 */ /* 0x000fe400000006ff */
[----:B------:R-:W-:-:S13]  /*8760*/  LOP3.LUT P1, RZ, R0, 0x7f, RZ, 0xc0, !PT ;  /* 0x0000007f00ff7812 */ /* 0x000fda000782c0ff */
[----:B------:R-:W1:Y:S01]  /*8770*/  @!P1 LDC R13, c[0x0][0x500] ;  /* 0x00014000ff0d9b82 */ /* 0x000e620000000800 */
[----:B0-----:R-:W-:-:S05]  /*8780*/  IMAD.U32 R11, RZ, RZ, UR5 ;  /* 0x00000005ff0b7e24 */ /* 0x001fca000f8e00ff */
[----:B------:R-:W-:-:S05]  /*8790*/  LEA R21, R11, R18, 0x18 ;  /* 0x000000120b157211 */ /* 0x000fca00078ec0ff */
[----:B------:R-:W-:-:S04]  /*87a0*/  IMAD R18, R8, 0x8, R21 ;  /* 0x0000000808127824 */ /* 0x000fc800078e0215 */
[----:B------:R-:W0:Y:S02]  /*87b0*/  SYNCS.PHASECHK.TRANS64.TRYWAIT P0, [R18+URZ+0x18], R9 ;  /* 0x00001809120075a7 */ /* 0x000e24000800017f */
[----:B01----:R-:W-:Y:S05]  /*87c0*/  @!P0 BRA `(.L_x_179) ;  /* 0x0000000c004c8947 */ /* 0x003fea0003800000 */
.L_x_197:
[----:B0-----:R-:W-:Y:S01]  /*87d0*/  PRMT R9, R15, 0x9910, RZ ;  /* 0x000099100f097816 */ /* 0x001fe200000000ff */
[----:B------:R0:W-:Y:S03]  /*87e0*/  @!P1 SYNCS.ARRIVE.TRANS64 RZ, [R18+URZ], R13 ;  /* 0x0000000d12ff99a7 */ /* 0x0001e6000800003f */
[----:B------:R-:W-:-:S13]  /*87f0*/  ISETP.NE.AND P0, PT, R9, 0x2, PT ;  /* 0x000000020900780c */ /* 0x000fda0003f05270 */
[----:B0-----:R-:W-:Y:S05]  /*8800*/  @P0 BRA `(.L_x_180) ;  /* 0x0000000000040947 */ /* 0x001fea0003800000 */
[----:B------:R-:W-:Y:S01]  /*8810*/  BPT.TRAP 0x1 ;  /* 0x000000040000795c */ /* 0x000fe20000300000 */
.L_x_180:
[----:B------:R-:W-:Y:S01]  /*8820*/  IMAD R9, R8, 0x2, R11 ;  /* 0x0000000208097824 */ /* 0x000fe200078e020b */
[----:B------:R-:W-:Y:S01]  /*8830*/  R2UR UR9, R18 ;  /* 0x00000000120972ca */ /* 0x000fe200000e0000 */
[----:B------:R-:W-:Y:S01]  /*8840*/  VIADD R6, R6, 0xffffffff ;  /* 0xffffffff06067836 */ /* 0x000fe20000000000 */
[----:B------:R-:W-:Y:S01]  /*8850*/  UIADD3 UR6, UP0, UR24, 0xf0, URZ ;  /* 0x000000f018067890 */ /* 0x000fe2000ff1e03f */
[--C-:B------:R-:W-:Y:S01]  /*8860*/  IMAD.U32 R9, R9, 0x1000, R21.reuse ;  /* 0x0000100009097824 */ /* 0x100fe200078e0015 */
[----:B------:R-:W-:Y:S01]  /*8870*/  R2UR UR11, R19 ;  /* 0x00000000130b72ca */ /* 0x000fe200000e0000 */
[----:B------:R-:W-:Y:S01]  /*8880*/  IMAD R21, R8, 0x800, R21 ;  /* 0x0000080008157824 */ /* 0x000fe200078e0215 */
[----:B------:R-:W-:Y:S01]  /*8890*/  R2UR UR10, R22 ;  /* 0x00000000160a72ca */ /* 0x000fe200000e0000 */
[----:B------:R-:W-:Y:S01]  /*88a0*/  UIADD3 UR26, UP1, UR24, 0x1f0, URZ ;  /* 0x000001f0181a7890 */ /* 0x000fe2000ff3e03f */
[----:B------:R-:W-:Y:S01]  /*88b0*/  R2UR UR5, R9 ;  /* 0x00000000090572ca */ /* 0x000fe200000e0000 */
[----:B------:R-:W-:Y:S01]  /*88c0*/  UIADD3.X UR7, URZ, UR25, URZ, UP0, !UPT ;  /* 0x000000193f077290 */ /* 0x000fe200087fe43f */
[----:B------:R-:W-:Y:S01]  /*88d0*/  R2UR UR8, R21 ;  /* 0x00000000150872ca */ /* 0x000fe200000e0000 */
[----:B------:R-:W-:Y:S01]  /*88e0*/  VIADD R8, R8, 0x1 ;  /* 0x0000000108087836 */ /* 0x000fe20000000000 */
[----:B------:R-:W-:Y:S01]  /*88f0*/  R2UR UR12, R16 ;  /* 0x00000000100c72ca */ /* 0x000fe200000e0000 */
[----:B------:R-:W-:Y:S01]  /*8900*/  UIADD3.X UR27, URZ, UR25, URZ, UP1, !UPT ;  /* 0x000000193f1b7290 */ /* 0x000fe20008ffe43f */
[----:B------:R-:W-:Y:S01]  /*8910*/  R2UR UR19, R20 ;  /* 0x00000000141372ca */ /* 0x000fe200000e0000 */
[----:B------:R-:W-:Y:S01]  /*8920*/  UMOV UR20, 0x30000 ;  /* 0x0003000000147882 */ /* 0x000fe20000000000 */
[----:B------:R-:W-:Y:S01]  /*8930*/  ISETP.GT.AND P1, PT, R6, 0x1, PT ;  /* 0x000000010600780c */ /* 0x000fe20003f24270 */
[----:B------:R-:W-:Y:S01]  /*8940*/  UMOV UR14, 0x0 ;  /* 0x00000000000e7882 */ /* 0x000fe20000000000 */
[----:B------:R-:W-:Y:S01]  /*8950*/  UMOV UR15, 0x10000000 ;  /* 0x10000000000f7882 */ /* 0x000fe20000000000 */
[----:B------:R-:W-:Y:S01]  /*8960*/  ISETP.NE.AND P0, PT, R8, 0x3, PT ;  /* 0x000000030800780c */ /* 0x000fe20003f05270 */
[----:B------:R-:W-:Y:S01]  /*8970*/  VIADD R22, R22, 0x20 ;  /* 0x0000002016167836 */ /* 0x000fe20000000000 */
[----:B------:R-:W-:-:S02]  /*8980*/  UIADD3 UR5, UR5, 0x100, URZ ;  /* 0x0000010005057890 */ /* 0x000fc4000fffe03f */
[----:B------:R-:W-:Y:S01]  /*8990*/  UIADD3 UR16, UR8, 0x6100, URZ ;  /* 0x0000610008107890 */ /* 0x000fe2000fffe03f */
[----:B------:R-:W-:Y:S02]  /*89a0*/  SEL R18, RZ, 0x1, P0 ;  /* 0x00000001ff127807 */ /* 0x000fe40000000000 */
[----:B------:R-:W-:Y:S02]  /*89b0*/  SEL R8, R8, RZ, P0 ;  /* 0x000000ff08087207 */ /* 0x000fe40000000000 */
[----:B------:R-:W-:Y:S01]  /*89c0*/  UMOV UR8, UR5 ;  /* 0x0000000500087c82 */ /* 0x000fe20008000000 */
[----:B------:R-:W-:Y:S01]  /*89d0*/  LOP3.LUT R7, R7, R18, RZ, 0x3c, !PT ;  /* 0x0000001207077212 */ /* 0x000fe200078e3cff */
[----:B------:R0:W-:Y:S02]  /*89e0*/  UTMALDG.3D.MULTICAST [UR8], [UR6], UR20, desc[UR14] ;  /* 0x00000e08060073b4 */ /* 0x0001e40008011814 */
[----:B0-----:R-:W-:Y:S01]  /*89f0*/  UMOV UR8, UR16 ;  /* 0x0000001000087c82 */ /* 0x001fe20008000000 */
[----:B------:R-:W-:-:S02]  /*8a00*/  UMOV UR11, UR19 ;  /* 0x00000013000b7c82 */ /* 0x000fc40008000000 */
[----:B------:R0:W-:Y:S02]  /*8a10*/  UTMALDG.3D [UR8], [UR26], desc[UR14] ;  /* 0x00000e081a0075b4 */ /* 0x0001e40008011000 */
[----:B0-----:R-:W-:Y:S05]  /*8a20*/  @P1 BRA `(.L_x_181) ;  /* 0xfffffffc00401947 */ /* 0x001fea000383ffff */
.L_x_178:
[----:B------:R-:W-:Y:S05]  /*8a30*/  BSYNC B1 ;  /* 0x0000000000017941 */ /* 0x000fea0003800000 */
.L_x_177:
[----:B------:R-:W-:Y:S01]  /*8a40*/  LOP3.LUT P1, RZ, R14, 0xff, RZ, 0xc0, !PT ;  /* 0x000000ff0eff7812 */ /* 0x000fe2000782c0ff */
[C---:B------:R-:W-:Y:S01]  /*8a50*/  IMAD.IADD R17, R10.reuse, 0x1, R17 ;  /* 0x000000010a117824 */ /* 0x040fe200078e0211 */
[----:B------:R-:W-:Y:S01]  /*8a60*/  ULDC.64 UR6, c[0x0][0x650] ;  /* 0x0001940000067ab9 */ /* 0x000fe20000000a00 */
[C---:B------:R-:W-:Y:S01]  /*8a70*/  ISETP.GE.U32.AND P2, PT, R10.reuse, 0x3, PT ;  /* 0x000000030a00780c */ /* 0x040fe20003f46070 */
[----:B------:R-:W-:Y:S01]  /*8a80*/  BSSY B1, `(.L_x_182) ;  /* 0x0000069000017945 */ /* 0x000fe20003800000 */
[----:B------:R-:W-:Y:S01]  /*8a90*/  IMAD.MOV.U32 R18, RZ, RZ, -0x1 ;  /* 0xffffffffff127424 */ /* 0x000fe200078e00ff */
[----:B------:R-:W-:Y:S01]  /*8aa0*/  ISETP.GT.U32.AND P0, PT, R17, 0x2, PT ;  /* 0x000000021100780c */ /* 0x000fe20003f04070 */
[----:B------:R-:W-:Y:S01]  /*8ab0*/  IMAD.MOV.U32 R16, RZ, RZ, -0x1 ;  /* 0xffffffffff107424 */ /* 0x000fe200078e00ff */
[----:B------:R-:W-:Y:S02]  /*8ac0*/  PRMT R14, RZ, 0x7610, R14 ;  /* 0x00007610ff0e7816 */ /* 0x000fe4000000000e */
[----:B------:R-:W-:-:S03]  /*8ad0*/  ISETP.LT.U32.AND P0, PT, R10, 0x3, P0 ;  /* 0x000000030a00780c */ /* 0x000fc60000701070 */
[----:B------:R-:W0:Y:S01]  /*8ae0*/  @P1 S2R R11, SR_CgaCtaId ;  /* 0x00000000000b1919 */ /* 0x000e220000008800 */
[----:B------:R-:W-:-:S04]  /*8af0*/  @P1 MOV R6, 0x400 ;  /* 0x0000040000061802 */ /* 0x000fc80000000f00 */
[----:B0-----:R-:W-:Y:S01]  /*8b00*/  @P1 LEA R8, R11, R6, 0x18 ;  /* 0x000000060b081211 */ /* 0x001fe200078ec0ff */
[----:B------:R-:W-:Y:S01]  /*8b10*/  IMAD.WIDE.U32 R6, R17, -0x55555555, RZ ;  /* 0xaaaaaaab11067825 */ /* 0x000fe200078e00ff */
[----:B------:R-:W-:Y:S02]  /*8b20*/  SEL R6, RZ, 0x1, !P0 ;  /* 0x00000001ff067807 */ /* 0x000fe40004000000 */
[----:B------:R0:W-:Y:S01]  /*8b30*/  @P1 SYNCS.ARRIVE.TRANS64.A1T0 RZ, [R8+URZ+0x48], RZ ;  /* 0x000048ff08ff19a7 */ /* 0x0001e2000810003f */
[----:B------:R-:W-:Y:S02]  /*8b40*/  IADD3 R2, P1, R2, UR22, RZ ;  /* 0x0000001602027c10 */ /* 0x000fe4000ff3e0ff */
[----:B------:R-:W-:Y:S02]  /*8b50*/  LOP3.LUT R5, R5, R6, RZ, 0x3c, !PT ;  /* 0x0000000605057212 */ /* 0x000fe400078e3cff */
[----:B------:R-:W-:Y:S02]  /*8b60*/  IADD3.X R3, R3, UR13, RZ, P1, !PT ;  /* 0x0000000d03037c10 */ /* 0x000fe40008ffe4ff */
[----:B------:R-:W-:-:S02]  /*8b70*/  ISETP.GE.U32.AND P0, PT, R2, UR6, PT ;  /* 0x0000000602007c0c */ /* 0x000fc4000bf06070 */
[----:B0-----:R-:W-:Y:S01]  /*8b80*/  SHF.R.U32.HI R8, RZ, 0x1, R7 ;  /* 0x00000001ff087819 */ /* 0x001fe20000011607 */
[----:B------:R-:W-:Y:S01]  /*8b90*/  IMAD.MOV.U32 R7, RZ, RZ, -0x1 ;  /* 0xffffffffff077424 */ /* 0x000fe200078e00ff */
[----:B------:R-:W-:Y:S02]  /*8ba0*/  ISETP.GE.U32.AND.EX P0, PT, R3, UR7, PT, P0 ;  /* 0x0000000703007c0c */ /* 0x000fe4000bf06100 */
[----:B------:R-:W-:Y:S01]  /*8bb0*/  @P2 LOP3.LUT R5, R5, 0x1, R8, 0x78, !PT ;  /* 0x0000000105052812 */ /* 0x000fe200078e7808 */
[----:B------:R-:W-:Y:S01]  /*8bc0*/  IMAD R17, R8, -0x3, R17 ;  /* 0xfffffffd08117824 */ /* 0x000fe200078e0211 */
[----:B------:R-:W-:-:S09]  /*8bd0*/  PRMT R6, RZ, 0x7610, R6 ;  /* 0x00007610ff067816 */ /* 0x000fd20000000006 */
[----:B------:R-:W-:Y:S05]  /*8be0*/  @P0 BRA `(.L_x_183) ;  /* 0x0000000400480947 */ /* 0x000fea0003800000 */
[----:B------:R-:W0:Y:S01]  /*8bf0*/  S2R R18, SR_CTAID.X ;  /* 0x0000000000127919 */ /* 0x000e220000002500 */
[----:B------:R-:W-:Y:S01]  /*8c00*/  ULDC.64 UR6, c[0x0][0x628] ;  /* 0x00018a0000067ab9 */ /* 0x000fe20000000a00 */
[----:B------:R-:W1:Y:S01]  /*8c10*/  LDC R19, c[0x0][0x144] ;  /* 0x00005100ff137b82 */ /* 0x000e620000000800 */
[----:B------:R-:W-:Y:S01]  /*8c20*/  ISETP.NE.U32.AND P0, PT, RZ, UR6, PT ;  /* 0x00000006ff007c0c */ /* 0x000fe2000bf05070 */
[----:B------:R-:W2:Y:S01]  /*8c30*/  S2R R13, SR_CTAID.Y ;  /* 0x00000000000d7919 */ /* 0x000ea20000002600 */
[----:B------:R-:W-:Y:S01]  /*8c40*/  ULDC UR8, c[0x0][0x630] ;  /* 0x00018c0000087ab9 */ /* 0x000fe20000000800 */
[----:B------:R-:W-:Y:S01]  /*8c50*/  ULDC UR9, c[0x0][0x150] ;  /* 0x0000540000097ab9 */ /* 0x000fe20000000800 */
[----:B------:R-:W-:Y:S01]  /*8c60*/  ISETP.NE.AND.EX P0, PT, RZ, UR7, PT, P0 ;  /* 0x00000007ff007c0c */ /* 0x000fe2000bf05300 */
[----:B------:R-:W-:Y:S02]  /*8c70*/  IMAD.MOV.U32 R6, RZ, RZ, R2 ;  /* 0x000000ffff067224 */ /* 0x000fe400078e0002 */
[----:B------:R-:W-:Y:S01]  /*8c80*/  IMAD.MOV.U32 R7, RZ, RZ, R3 ;  /* 0x000000ffff077224 */ /* 0x000fe200078e0003 */
[----:B0-----:R-:W-:-:S09]  /*8c90*/  I2FP.F32.U32 R20, R18 ;  /* 0x0000001200147245 */ /* 0x001fd20000201000 */
[----:B------:R-:W-:Y:S05]  /*8ca0*/  @!P0 BRA `(.L_x_184) ;  /* 0x0000000000288947 */ /* 0x000fea0003800000 */
[----:B------:R-:W-:Y:S02]  /*8cb0*/  ULDC UR5, c[0x0][0x634] ;  /* 0x00018d0000057ab9 */ /* 0x000fe40000000800 */
[----:B------:R-:W-:-:S05]  /*8cc0*/  IADD3 R7, P0, R2, UR5, RZ ;  /* 0x0000000502077c10 */ /* 0x000fca000ff1e0ff */
[----:B------:R-:W-:-:S04]  /*8cd0*/  IMAD.X R21, RZ, RZ, R3, P0 ;  /* 0x000000ffff157224 */ /* 0x000fc800000e0603 */
[----:B------:R-:W-:-:S04]  /*8ce0*/  IMAD.WIDE.U32 R8, R21, UR6, RZ ;  /* 0x0000000615087c25 */ /* 0x000fc8000f8e00ff */
[----:B------:R-:W-:-:S04]  /*8cf0*/  IMAD.WIDE.U32 R8, P0, R7, UR7, R8 ;  /* 0x0000000707087c25 */ /* 0x000fc8000f800008 */
[----:B------:R-:W-:-:S04]  /*8d00*/  IMAD.WIDE.U32 R6, R7, UR6, RZ ;  /* 0x0000000607067c25 */ /* 0x000fc8000f8e00ff */
[----:B------:R-:W-:Y:S01]  /*8d10*/  IMAD.MOV.U32 R6, RZ, RZ, R9 ;  /* 0x000000ffff067224 */ /* 0x000fe200078e0009 */
[----:B------:R-:W-:Y:S01]  /*8d20*/  IADD3 RZ, P1, R7, R8, RZ ;  /* 0x0000000807ff7210 */ /* 0x000fe20007f3e0ff */
[----:B------:R-:W-:-:S04]  /*8d30*/  IMAD.X R7, RZ, RZ, RZ, P0 ;  /* 0x000000ffff077224 */ /* 0x000fc800000e06ff */
[----:B------:R-:W-:-:S08]  /*8d40*/  IMAD.WIDE.U32.X R6, R21, UR7, R6, P1 ;  /* 0x0000000715067c25 */ /* 0x000fd000088e0406 */
.L_x_184:
[----:B------:R-:W-:Y:S01]  /*8d50*/  FMUL R20, R20, UR9 ;  /* 0x0000000914147c20 */ /* 0x000fe20008400000 */
[--C-:B------:R-:W-:Y:S01]  /*8d60*/  SHF.R.U64 R16, R6, UR8, R7.reuse ;  /* 0x0000000806107c19 */ /* 0x100fe20008001207 */
[----:B------:R-:W-:Y:S01]  /*8d70*/  ULDC.64 UR6, c[0x0][0x620] ;  /* 0x0001880000067ab9 */ /* 0x000fe20000000a00 */
[----:B------:R-:W-:Y:S01]  /*8d80*/  SHF.R.U32.HI R6, RZ, UR8, R7 ;  /* 0x00000008ff067c19 */ /* 0x000fe20008011607 */
[----:B------:R-:W-:Y:S01]  /*8d90*/  ULDC.64 UR8, c[0x0][0x640] ;  /* 0x0001900000087ab9 */ /* 0x000fe20000000a00 */
[----:B------:R-:W-:Y:S01]  /*8da0*/  IADD3 R7, P0, RZ, -R16, RZ ;  /* 0x80000010ff077210 */ /* 0x000fe20007f1e0ff */
[----:B------:R-:W0:Y:S01]  /*8db0*/  F2I.U32.TRUNC.NTZ R20, R20 ;  /* 0x0000001400147305 */ /* 0x000e22000020f000 */
[----:B------:R-:W3:Y:S01]  /*8dc0*/  LDC R22, c[0x0][0x148] ;  /* 0x00005200ff167b82 */ /* 0x000ee20000000800 */
[----:B------:R-:W-:Y:S02]  /*8dd0*/  ULDC UR5, c[0x0][0x618] ;  /* 0x0001860000057ab9 */ /* 0x000fe40000000800 */
[----:B------:R-:W-:Y:S01]  /*8de0*/  IMAD.X R6, RZ, RZ, ~R6, P0 ;  /* 0x000000ffff067224 */ /* 0x000fe200000e0e06 */
[----:B------:R-:W-:-:S03]  /*8df0*/  ISETP.NE.U32.AND P0, PT, RZ, UR8, PT ;  /* 0x00000008ff007c0c */ /* 0x000fc6000bf05070 */
[----:B------:R-:W-:Y:S01]  /*8e00*/  IMAD R6, R6, UR6, RZ ;  /* 0x0000000606067c24 */ /* 0x000fe2000f8e02ff */
[----:B------:R-:W-:-:S03]  /*8e10*/  ISETP.NE.AND.EX P0, PT, RZ, UR9, PT, P0 ;  /* 0x00000009ff007c0c */ /* 0x000fc6000bf05300 */
[C---:B------:R-:W-:Y:S02]  /*8e20*/  IMAD R9, R7.reuse, UR7, R6 ;  /* 0x0000000707097c24 */ /* 0x040fe4000f8e0206 */
[----:B------:R-:W-:Y:S01]  /*8e30*/  IMAD.WIDE.U32 R6, R7, UR6, R2 ;  /* 0x0000000607067c25 */ /* 0x000fe2000f8e0002 */
[----:B------:R-:W-:-:S03]  /*8e40*/  ULDC UR6, c[0x0][0x154] ;  /* 0x0000550000067ab9 */ /* 0x000fc60000000800 */
[----:B0-----:R-:W-:Y:S02]  /*8e50*/  IMAD.MOV R8, RZ, RZ, -R20 ;  /* 0x000000ffff087224 */ /* 0x001fe400078e0a14 */
[----:B------:R-:W-:Y:S02]  /*8e60*/  IMAD.IADD R7, R7, 0x1, R9 ;  /* 0x0000000107077824 */ /* 0x000fe400078e0209 */
[----:B-1----:R-:W-:Y:S01]  /*8e70*/  IMAD R18, R19, R8, R18 ;  /* 0x0000000813127224 */ /* 0x002fe200078e0212 */
[----:B--2---:R-:W-:Y:S02]  /*8e80*/  I2FP.F32.U32 R8, R13 ;  /* 0x0000000d00087245 */ /* 0x004fe40000201000 */
[--C-:B------:R-:W-:Y:S02]  /*8e90*/  SHF.R.U64 R19, R6, UR5, R7.reuse ;  /* 0x0000000506137c19 */ /* 0x100fe40008001207 */
[----:B------:R-:W-:Y:S01]  /*8ea0*/  SHF.R.U32.HI R6, RZ, UR5, R7 ;  /* 0x00000005ff067c19 */ /* 0x000fe20008011607 */
[----:B------:R-:W-:Y:S01]  /*8eb0*/  FMUL R8, R8, UR6 ;  /* 0x0000000608087c20 */ /* 0x000fe20008400000 */
[----:B------:R-:W-:-:S02]  /*8ec0*/  ULDC UR5, c[0x0][0x608] ;  /* 0x0001820000057ab9 */ /* 0x000fc40000000800 */
[--C-:B------:R-:W-:Y:S01]  /*8ed0*/  SHF.R.U64 R21, R19, UR5, R6.reuse ;  /* 0x0000000513157c19 */ /* 0x100fe20008001206 */
[----:B------:R0:W1:Y:S01]  /*8ee0*/  F2I.U32.TRUNC.NTZ R24, R8 ;  /* 0x0000000800187305 */ /* 0x000062000020f000 */
[----:B------:R-:W-:Y:S01]  /*8ef0*/  SHF.R.U32.HI R6, RZ, UR5, R6 ;  /* 0x00000005ff067c19 */ /* 0x000fe20008011606 */
[----:B------:R-:W-:-:S03]  /*8f00*/  ULDC UR5, c[0x0][0x658] ;  /* 0x0001960000057ab9 */ /* 0x000fc60000000800 */
[--C-:B------:R-:W-:Y:S02]  /*8f10*/  SHF.R.U64 R20, R21, UR5, R6.reuse ;  /* 0x0000000515147c19 */ /* 0x100fe40008001206 */
[----:B------:R-:W-:-:S03]  /*8f20*/  SHF.R.U32.HI R23, RZ, UR5, R6 ;  /* 0x00000005ff177c19 */ /* 0x000fc60008011606 */
[----:B------:R-:W-:Y:S02]  /*8f30*/  IMAD.MOV.U32 R6, RZ, RZ, R20 ;  /* 0x000000ffff067224 */ /* 0x000fe400078e0014 */
[----:B------:R-:W-:Y:S01]  /*8f40*/  IMAD.MOV.U32 R7, RZ, RZ, R23 ;  /* 0x000000ffff077224 */ /* 0x000fe200078e0017 */
[----:B0-----:R-:W-:Y:S06]  /*8f50*/  @!P0 BRA `(.L_x_185) ;  /* 0x0000000000288947 */ /* 0x001fec0003800000 */
        /* <DEDUP_REMOVED lines=10> */
.L_x_185:
[----:B------:R-:W-:Y:S01]  /*9000*/  ULDC UR5, c[0x0][0x648] ;  /* 0x0001920000057ab9 */ /* 0x000fe20000000800 */
[----:B------:R-:W-:Y:S01]  /*9010*/  LOP3.LUT R21, R21, UR17, RZ, 0xc0, !PT ;  /* 0x0000001115157c12 */ /* 0x000fe2000f8ec0ff */
[----:B-1----:R-:W-:Y:S01]  /*9020*/  IMAD.MOV R24, RZ, RZ, -R24 ;  /* 0x000000ffff187224 */ /* 0x002fe200078e0a18 */
[----:B------:R-:W-:Y:S01]  /*9030*/  SHF.R.U64 R6, R6, UR5, R7 ;  /* 0x0000000506067c19 */ /* 0x000fe20008001207 */
[----:B------:R-:W-:Y:S01]  /*9040*/  ULDC UR5, c[0x0][0x638] ;  /* 0x00018e0000057ab9 */ /* 0x000fe20000000800 */
[----:B------:R-:W-:Y:S01]  /*9050*/  LOP3.LUT R9, R19, UR4, RZ, 0xc0, !PT ;  /* 0x0000000413097c12 */ /* 0x000fe2000f8ec0ff */
[----:B---3--:R-:W-:Y:S01]  /*9060*/  @P4 IMAD R18, R22, R24, R13 ;  /* 0x0000001816124224 */ /* 0x008fe200078e020d */
[----:B------:R-:W-:Y:S01]  /*9070*/  ULDC UR6, c[0x0][0x610] ;  /* 0x0001840000067ab9 */ /* 0x000fe20000000800 */
[----:B------:R-:W-:Y:S02]  /*9080*/  IMAD.MOV R7, RZ, RZ, -R6 ;  /* 0x000000ffff077224 */ /* 0x000fe400078e0a06 */
[----:B------:R-:W-:-:S02]  /*9090*/  IMAD R21, R6, UR18, R21 ;  /* 0x0000001206157c24 */ /* 0x000fc4000f8e0215 */
[----:B------:R-:W-:Y:S01]  /*90a0*/  IMAD R20, R7, UR5, R20 ;  /* 0x0000000507147c24 */ /* 0x000fe2000f8e0214 */
[----:B------:R-:W-:Y:S01]  /*90b0*/  ULDC UR5, c[0x0][0x600] ;  /* 0x0001800000057ab9 */ /* 0x000fe20000000800 */
[----:B------:R-:W-:Y:S02]  /*90c0*/  IMAD R18, R21, UR6, R18 ;  /* 0x0000000615127c24 */ /* 0x000fe4000f8e0212 */
[----:B------:R-:W-:Y:S02]  /*90d0*/  IMAD R9, R20, UR5, R9 ;  /* 0x0000000514097c24 */ /* 0x000fe4000f8e0209 */
[----:B------:R-:W-:-:S03]  /*90e0*/  IMAD.MOV.U32 R6, RZ, RZ, 0x1 ;  /* 0x00000001ff067424 */ /* 0x000fc600078e00ff */
[----:B------:R-:W-:Y:S02]  /*90f0*/  SEL R7, R9, R18, !P4 ;  /* 0x0000001209077207 */ /* 0x000fe40006000000 */
[----:B------:R-:W-:-:S07]  /*9100*/  SEL R18, R18, R9, !P4 ;  /* 0x0000000912127207 */ /* 0x000fce0006000000 */
.L_x_183:
[----:B------:R-:W-:Y:S05]  /*9110*/  BSYNC B1 ;  /* 0x0000000000017941 */ /* 0x000fea0003800000 */
.L_x_182:
[----:B------:R-:W-:-:S13]  /*9120*/  LOP3.LUT P0, RZ, R6, 0xff, RZ, 0xc0, !PT ;  /* 0x000000ff06ff7812 */ /* 0x000fda000780c0ff */
[----:B------:R-:W-:Y:S05]  /*9130*/  @P0 BRA `(.L_x_186) ;  /* 0xfffffff400440947 */ /* 0x000fea000383ffff */
[----:B------:R-:W-:Y:S05]  /*9140*/  BSYNC B0 ;  /* 0x0000000000007941 */ /* 0x000fea0003800000 */
.L_x_175:
[----:B------:R-:W-:-:S03]  /*9150*/  UMOV UR5, 0xffffffff ;  /* 0xffffffff00057882 */ /* 0x000fc60000000000 */
[----:B------:R-:W-:Y:S05]  /*9160*/  BRA.DIV UR5, `(.L_x_187) ;  /* 0x0000000205f87947 */ /* 0x000fea000b800000 */
[----:B------:R-:W-:-:S13]  /*9170*/  ELECT P0, URZ, PT ;  /* 0x00000000003f782f */ /* 0x000fda0003800000 */
.L_x_200:
[----:B------:R-:W-:Y:S04]  /*9180*/  BSSY B0, `(.L_x_188) ;  /* 0x0000022000007945 */ /* 0x000fe80003800000 */
[----:B------:R-:W-:Y:S05]  /*9190*/  @!P0 BRA `(.L_x_189) ;  /* 0x0000000000808947 */ /* 0x000fea0003800000 */
[----:B------:R-:W-:-:S04]  /*91a0*/  LOP3.LUT R4, R4, 0x2, RZ, 0xfc, !PT ;  /* 0x0000000204047812 */ /* 0x000fc800078efcff */
[----:B------:R-:W-:-:S13]  /*91b0*/  ISETP.NE.AND P0, PT, R4, 0x3, PT ;  /* 0x000000030400780c */ /* 0x000fda0003f05270 */
[----:B------:R-:W-:Y:S05]  /*91c0*/  @!P0 BRA `(.L_x_190) ;  /* 0x0000000000048947 */ /* 0x000fea0003800000 */
[----:B------:R-:W-:Y:S01]  /*91d0*/  BPT.TRAP 0x1 ;  /* 0x000000040000795c */ /* 0x000fe20000300000 */
.L_x_190:
[----:B------:R-:W0:Y:S01]  /*91e0*/  S2R R3, SR_CgaCtaId ;  /* 0x0000000000037919 */ /* 0x000e220000008800 */
[----:B------:R-:W-:-:S04]  /*91f0*/  MOV R0, 0x400 ;  /* 0x0000040000007802 */ /* 0x000fc80000000f00 */
[----:B0-----:R-:W-:Y:S02]  /*9200*/  LEA R0, R3, R0, 0x18 ;  /* 0x0000000003007211 */ /* 0x001fe400078ec0ff */
[----:B------:R-:W-:-:S03]  /*9210*/  SHF.L.U32 R3, R5, 0x1f, RZ ;  /* 0x0000001f05037819 */ /* 0x000fc600000006ff */
[----:B------:R-:W-:-:S04]  /*9220*/  VIADD R0, R0, 0x18 ;  /* 0x0000001800007836 */ /* 0x000fc80000000000 */
[C---:B------:R-:W-:Y:S02]  /*9230*/  IMAD R4, R17.reuse, 0x8, R0 ;  /* 0x0000000811047824 */ /* 0x040fe400078e0200 */
[----:B------:R-:W-:Y:S02]  /*9240*/  VIADD R17, R17, 0x1 ;  /* 0x0000000111117836 */ /* 0x000fe40000000000 */
[----:B------:R-:W0:Y:S03]  /*9250*/  SYNCS.PHASECHK.TRANS64.TRYWAIT P0, [R4+URZ], R3 ;  /* 0x00000003040075a7 */ /* 0x000e26000800017f */
[----:B------:R-:W-:-:S04]  /*9260*/  ISETP.NE.AND P1, PT, R17, 0x3, PT ;  /* 0x000000031100780c */ /* 0x000fc80003f25270 */
[----:B------:R-:W-:Y:S02]  /*9270*/  SEL R2, RZ, 0x1, P1 ;  /* 0x00000001ff027807 */ /* 0x000fe40000800000 */
[----:B------:R-:W-:Y:S02]  /*9280*/  SEL R17, R17, RZ, P1 ;  /* 0x000000ff11117207 */ /* 0x000fe40000800000 */
[----:B------:R-:W-:-:S03]  /*9290*/  LOP3.LUT R7, R5, R2, RZ, 0x3c, !PT ;  /* 0x0000000205077212 */ /* 0x000fc600078e3cff */
[----:B------:R-:W-:Y:S01]  /*92a0*/  IMAD R6, R17, 0x8, R0 ;  /* 0x0000000811067824 */ /* 0x000fe200078e0200 */
[----:B------:R-:W-:Y:S01]  /*92b0*/  SHF.L.U32 R5, R7, 0x1f, RZ ;  /* 0x0000001f07057819 */ /* 0x000fe200000006ff */
[----:B0-----:R-:W-:Y:S06]  /*92c0*/  @!P0 BRA `(.L_x_191) ;  /* 0x0000000000c08947 */ /* 0x001fec0003800000 */
.L_x_201:
[----:B------:R-:W1:Y:S01]  /*92d0*/  SYNCS.PHASECHK.TRANS64.TRYWAIT P0, [R6+URZ], R5 ;  /* 0x00000005060075a7 */ /* 0x000e62000800017f */
[----:B------:R-:W-:-:S05]  /*92e0*/  VIADD R2, R17, 0x1 ;  /* 0x0000000111027836 */ /* 0x000fca0000000000 */
[----:B------:R-:W-:-:S04]  /*92f0*/  ISETP.NE.AND P1, PT, R2, 0x3, PT ;  /* 0x000000030200780c */ /* 0x000fc80003f25270 */
[----:B0-----:R-:W-:Y:S02]  /*9300*/  SEL R4, RZ, 0x1, P1 ;  /* 0x00000001ff047807 */ /* 0x001fe40000800000 */
[----:B------:R-:W-:Y:S02]  /*9310*/  SEL R3, R2, RZ, P1 ;  /* 0x000000ff02037207 */ /* 0x000fe40000800000 */
[----:B------:R-:W-:Y:S01]  /*9320*/  LOP3.LUT R4, R7, R4, RZ, 0x3c, !PT ;  /* 0x0000000407047212 */ /* 0x000fe200078e3cff */
[----:B-1----:R-:W-:Y:S06]  /*9330*/  @!P0 BRA `(.L_x_192) ;  /* 0x0000000000b88947 */ /* 0x002fec0003800000 */
.L_x_202:
[----:B------:R-:W-:Y:S01]  /*9340*/  IMAD R3, R3, 0x8, R0 ;  /* 0x0000000803037824 */ /* 0x000fe200078e0200 */
[----:B------:R-:W-:-:S07]  /*9350*/  SHF.L.U32 R0, R4, 0x1f, RZ ;  /* 0x0000001f04007819 */ /* 0x000fce00000006ff */
.L_x_193:
[----:B-1----:R1:W2:Y:S02]  /*9360*/  SYNCS.PHASECHK.TRANS64.TRYWAIT P0, [R3+URZ], R0 ;  /* 0x00000000030075a7 */ /* 0x0022a4000800017f */
[----:B--2---:R-:W-:Y:S05]  /*9370*/  @!P0 NANOSLEEP.SYNCS 0x989680 ;  /* 0x009896800000895d */ /* 0x004fea0003900000 */
[----:B------:R-:W2:Y:S02]  /*9380*/  @!P0 SYNCS.PHASECHK.TRANS64 P0, [R3+URZ], R0 ;  /* 0x00000000030085a7 */ /* 0x000ea4000800007f */
[----:B--2---:R-:W-:Y:S05]  /*9390*/  @!P0 BRA `(.L_x_193) ;  /* 0xfffffffc00f08947 */ /* 0x004fea000383ffff */
.L_x_189:
[----:B------:R-:W-:Y:S05]  /*93a0*/  BSYNC B0 ;  /* 0x0000000000007941 */ /* 0x000fea0003800000 */
.L_x_188:
[----:B------:R-:W-:Y:S05]  /*93b0*/  EXIT ;  /* 0x000000000000794d */ /* 0x000fea0003800000 */
.L_x_21:
[----:B-1----:R-:W-:-:S04]  /*93c0*/  IMAD.U32 R12, RZ, RZ, UR7 ;  /* 0x00000007ff0c7e24 */ /* 0x002fc8000f8e00ff */
[----:B------:R1:W4:Y:S03]  /*93d0*/  SYNCS.PHASECHK.TRANS64.TRYWAIT P1, [R12+URZ], R11 ;  /* 0x0000000b0c0075a7 */ /* 0x000326000802017f */
[----:B----4-:R-:W-:Y:S05]  /*93e0*/  @!P1 NANOSLEEP.SYNCS 0x989680 ;  /* 0x009896800000995d */ /* 0x010fea0003900000 */
[----:B------:R-:W4:Y:S02]  /*93f0*/  @!P1 SYNCS.PHASECHK.TRANS64 P1, [R12+URZ], R11 ;  /* 0x0000000b0c0095a7 */ /* 0x000f24000802007f */
[----:B----4-:R-:W-:Y:S05]  /*9400*/  @!P1 BRA `(.L_x_21) ;  /* 0xfffffffc00ec9947 */ /* 0x010fea000383ffff */
[----:B------:R-:W-:Y:S05]  /*9410*/  BRA `(.L_x_20) ;  /* 0xffffff8000d47947 */ /* 0x000fea000383ffff */
.L_x_27:
[----:B-1----:R-:W-:-:S04]  /*9420*/  IMAD.U32 R14, RZ, RZ, UR12 ;  /* 0x0000000cff0e7e24 */ /* 0x002fc8000f8e00ff */
[----:B------:R1:W4:Y:S03]  /*9430*/  SYNCS.PHASECHK.TRANS64.TRYWAIT P1, [R14+URZ], R13 ;  /* 0x0000000d0e0075a7 */ /* 0x000326000802017f */
[----:B----4-:R-:W-:Y:S05]  /*9440*/  @!P1 NANOSLEEP.SYNCS 0x989680 ;  /* 0x009896800000995d */ /* 0x010fea0003900000 */
[----:B------:R-:W4:Y:S02]  /*9450*/  @!P1 SYNCS.PHASECHK.TRANS64 P1, [R14+URZ], R13 ;  /* 0x0000000d0e0095a7 */ /* 0x000f24000802007f */
[----:B----4-:R-:W-:Y:S05]  /*9460*/  @!P1 BRA `(.L_x_27) ;  /* 0xfffffffc00ec9947 */ /* 0x010fea000383ffff */
[----:B------:R-:W-:Y:S05]  /*9470*/  BRA `(.L_x_26) ;  /* 0xffffff8c000c7947 */ /* 0x000fea000383ffff */
.L_x_176:
[----:B------:R-:W-:Y:S01]  /*9480*/  BSSY B1, `(.L_x_194) ;  /* 0x0000006000017945 */ /* 0x000fe20003800000 */
[----:B------:R-:W-:-:S07]  /*9490*/  IMAD.MOV.U32 R6, RZ, RZ, -0x1 ;  /* 0xffffffffff067424 */ /* 0x000fce00078e00ff */
[----:B------:R-:W-:Y:S05]  /*94a0*/  WARPSYNC.COLLECTIVE R6, `(.L_x_195) ;  /* 0x00000000060c7348 */ /* 0x000fea0003c00000 */
[----:B------:R-:W-:Y:S02]  /*94b0*/  ELECT P0, UR62, PT ;  /* 0x00000000003e782f */ /* 0x000fe40003800000 */
[----:B------:R-:W-:Y:S01]  /*94c0*/  MOV R6, UR62 ;  /* 0x0000003e00067c02 */ /* 0x000fe20008000f00 */
[----:B------:R-:W-:Y:S10]  /*94d0*/  ENDCOLLECTIVE ;  /* 0x000000000000791b */ /* 0x000ff40003800000 */
.L_x_195:
[----:B------:R-:W-:Y:S05]  /*94e0*/  BSYNC B1 ;  /* 0x0000000000017941 */ /* 0x000fea0003800000 */
.L_x_194:
[----:B------:R-:W-:Y:S05]  /*94f0*/  BRA `(.L_x_196) ;  /* 0xfffffff000607947 */ /* 0x000fea000383ffff */
.L_x_179:
[----:B0-----:R0:W1:Y:S02]  /*9500*/  SYNCS.PHASECHK.TRANS64.TRYWAIT P0, [R18+URZ+0x18], R9 ;  /* 0x00001809120075a7 */ /* 0x001064000800017f */
[----:B-1----:R-:W-:Y:S05]  /*9510*/  @!P0 NANOSLEEP.SYNCS 0x989680 ;  /* 0x009896800000895d */ /* 0x002fea0003900000 */
[----:B------:R-:W1:Y:S02]  /*9520*/  @!P0 SYNCS.PHASECHK.TRANS64 P0, [R18+URZ+0x18], R9 ;  /* 0x00001809120085a7 */ /* 0x000e64000800007f */
[----:B-1----:R-:W-:Y:S05]  /*9530*/  @!P0 BRA `(.L_x_179) ;  /* 0xfffffffc00f08947 */ /* 0x002fea000383ffff */
[----:B------:R-:W-:Y:S05]  /*9540*/  BRA `(.L_x_197) ;  /* 0xfffffff000a07947 */ /* 0x000fea000383ffff */
.L_x_187:
[----:B------:R-:W-:Y:S01]  /*9550*/  BSSY B0, `(.L_x_198) ;  /* 0x0000006000007945 */ /* 0x000fe20003800000 */
[----:B------:R-:W-:-:S07]  /*9560*/  IMAD.MOV.U32 R6, RZ, RZ, -0x1 ;  /* 0xffffffffff067424 */ /* 0x000fce00078e00ff */
[----:B------:R-:W-:Y:S05]  /*9570*/  WARPSYNC.COLLECTIVE R6, `(.L_x_199) ;  /* 0x00000000060c7348 */ /* 0x000fea0003c00000 */
[----:B------:R-:W-:Y:S02]  /*9580*/  ELECT P0, UR62, PT ;  /* 0x00000000003e782f */ /* 0x000fe40003800000 */
[----:B------:R-:W-:Y:S01]  /*9590*/  MOV R6, UR62 ;  /* 0x0000003e00067c02 */ /* 0x000fe20008000f00 */
[----:B------:R-:W-:Y:S10]  /*95a0*/  ENDCOLLECTIVE ;  /* 0x000000000000791b */ /* 0x000ff40003800000 */
.L_x_199:
[----:B------:R-:W-:Y:S05]  /*95b0*/  BSYNC B0 ;  /* 0x0000000000007941 */ /* 0x000fea0003800000 */
.L_x_198:
[----:B------:R-:W-:Y:S05]  /*95c0*/  BRA `(.L_x_200) ;  /* 0xfffffff800ec7947 */ /* 0x000fea000383ffff */
.L_x_191:
[----:B0-----:R0:W1:Y:S02]  /*95d0*/  SYNCS.PHASECHK.TRANS64.TRYWAIT P0, [R4+URZ], R3 ;  /* 0x00000003040075a7 */ /* 0x001064000800017f */
[----:B-1----:R-:W-:Y:S05]  /*95e0*/  @!P0 NANOSLEEP.SYNCS 0x989680 ;  /* 0x009896800000895d */ /* 0x002fea0003900000 */
[----:B------:R-:W1:Y:S02]  /*95f0*/  @!P0 SYNCS.PHASECHK.TRANS64 P0, [R4+URZ], R3 ;  /* 0x00000003040085a7 */ /* 0x000e64000800007f */
[----:B-1----:R-:W-:Y:S05]  /*9600*/  @!P0 BRA `(.L_x_191) ;  /* 0xfffffffc00f08947 */ /* 0x002fea000383ffff */
[----:B------:R-:W-:Y:S05]  /*9610*/  BRA `(.L_x_201) ;  /* 0xfffffffc002c7947 */ /* 0x000fea000383ffff */
.L_x_192:
[----:B0-----:R0:W1:Y:S02]  /*9620*/  SYNCS.PHASECHK.TRANS64.TRYWAIT P0, [R6+URZ], R5 ;  /* 0x00000005060075a7 */ /* 0x001064000800017f */
[----:B-1----:R-:W-:Y:S05]  /*9630*/  @!P0 NANOSLEEP.SYNCS 0x989680 ;  /* 0x009896800000895d */ /* 0x002fea0003900000 */
[----:B------:R-:W1:Y:S02]  /*9640*/  @!P0 SYNCS.PHASECHK.TRANS64 P0, [R6+URZ], R5 ;  /* 0x00000005060085a7 */ /* 0x000e64000800007f */
[----:B-1----:R-:W-:Y:S05]  /*9650*/  @!P0 BRA `(.L_x_192) ;  /* 0xfffffffc00f08947 */ /* 0x002fea000383ffff */
[----:B------:R-:W-:Y:S05]  /*9660*/  BRA `(.L_x_202) ;  /* 0xfffffffc00347947 */ /* 0x000fea000383ffff */
.L_x_203:
[----:B------:R-:W-:-:S00]  /*9670*/  BRA `(.L_x_203) ;  /* 0xfffffffc00fc7947 */ /* 0x000fc0000383ffff */
[----:B------:R-:W-:-:S00]  /*9680*/  NOP ;  /* 0x0000000000007918 */ /* 0x000fc00000000000 */
[----:B------:R-:W-:-:S00]  /*9690*/  NOP ;  /* 0x0000000000007918 */ /* 0x000fc00000000000 */
[----:B------:R-:W-:-:S00]  /*96a0*/  NOP ;  /* 0x0000000000007918 */ /* 0x000fc00000000000 */
[----:B------:R-:W-:-:S00]  /*96b0*/  NOP ;  /* 0x0000000000007918 */ /* 0x000fc00000000000 */
[----:B------:R-:W-:-:S00]  /*96c0*/  NOP ;  /* 0x0000000000007918 */ /* 0x000fc00000000000 */
[----:B------:R-:W-:-:S00]  /*96d0*/  NOP ;  /* 0x0000000000007918 */ /* 0x000fc00000000000 */
[----:B------:R-:W-:-:S00]  /*96e0*/  NOP ;  /* 0x0000000000007918 */ /* 0x000fc00000000000 */
[----:B------:R-:W-:-:S00]  /*96f0*/  NOP ;  /* 0x0000000000007918 */ /* 0x000fc00000000000 */
.L_x_204:


//--------------------- .nv.shared._ZN7cutlass13device_kernelINS_4gemm6kernel13GemmUniversalIN4cute5tupleIJiiiiEEENS1_10collective13CollectiveMmaINS1_37MainloopSm90TmaGmmaWarpSpecializedFP8ILi3ENS5_IJNS4_1CILi1EEENSA_ILi2EEESB_EEENS1_35KernelTmaWarpSpecializedCooperativeEEENS5_IJNSA_ILi256EEENSA_ILi64EEENSA_ILi32EEEEEENS_12float_e4m3_tENS5_IJlSB_lEEESK_SL_NS4_8TiledMMAINS4_8MMA_AtomIJNS4_4SM904GMMA30MMA_64x64x32_F32E4M3E4M3_SS_TNILNSP_7ScaleInE1ELSR_1EEEEEENS4_6LayoutINS5_IJSC_SB_SB_EEENS5_IJSB_NSA_ILi0EEESW_EEEEENS5_IJNS4_10UnderscoreESZ_SZ_EEEEENS4_23SM90_TMA_LOAD_MULTICASTENS4_14ComposedLayoutINS4_7SwizzleILi1ELi4ELi3EEENS4_18smem_ptr_flag_bitsILi8EEENSU_INS5_IJNSA_ILi8EEESI_EEENS5_IJSI_SB_EEEEEEEvNS4_8identityENS4_13SM90_TMA_LOADES1C_vS1D_EENS_8epilogue10collective6detail29Sm90TmaWarpSpecializedAdapterINS1H_15DefaultEpilogueISK_SL_SL_NS1G_6thread17LinearCombinationISK_Li1EffLNS1L_9ScaleType4KindE0ELNS_15FloatRoundStyleE2ESK_EENS1_15EpilogueDefaultEEEEEvvEEEEvNT_6ParamsE --------------------------
	.section	.nv.shared._ZN7cutlass13device_kernelINS_4gemm6kernel13GemmUniversalIN4cute5tupleIJiiiiEEENS1_10collective13CollectiveMmaINS1_37MainloopSm90TmaGmmaWarpSpecializedFP8ILi3ENS5_IJNS4_1CILi1EEENSA_ILi2EEESB_EEENS1_35KernelTmaWarpSpecializedCooperativeEEENS5_IJNSA_ILi256EEENSA_ILi64EEENSA_ILi32EEEEEENS_12float_e4m3_tENS5_IJlSB_lEEESK_SL_NS4_8TiledMMAINS4_8MMA_AtomIJNS4_4SM904GMMA30MMA_64x64x32_F32E4M3E4M3_SS_TNILNSP_7ScaleInE1ELSR_1EEEEEENS4_6LayoutINS5_IJSC_SB_SB_EEENS5_IJSB_NSA_ILi0EEESW_EEEEENS5_IJNS4_10UnderscoreESZ_SZ_EEEEENS4_23SM90_TMA_LOAD_MULTICASTENS4_14ComposedLayoutINS4_7SwizzleILi1ELi4ELi3EEENS4_18smem_ptr_flag_bitsILi8EEENSU_INS5_IJNSA_ILi8EEESI_EEENS5_IJSI_SB_EEEEEEEvNS4_8identityENS4_13SM90_TMA_LOADES1C_vS1D_EENS_8epilogue10collective6detail29Sm90TmaWarpSpecializedAdapterINS1H_15DefaultEpilogueISK_SL_SL_NS1G_6thread17LinearCombinationISK_Li1EffLNS1L_9ScaleType4KindE0ELNS_15FloatRoundStyleE2ESK_EENS1_15EpilogueDefaultEEEEEvvEEEEvNT_6ParamsE,"aw",@nobits
	.sectionflags	@""
	.align	16
	.zero		1024


//--------------------- .nv.shared.reserved.0     --------------------------
	.section	.nv.shared.reserved.0,"aw",@nobits
	.weak		__nv_reservedSMEM_offset_0_alias
	.size		__nv_reservedSMEM_offset_0_alias, 0, 0
	.other		__nv_reservedSMEM_offset_0_alias,@"STO_CUDA_RESERVED_SHARED STV_DEFAULT"
__nv_reservedSMEM_offset_0_alias:
	.zero		0


//--------------------- .nv.global                --------------------------
	.section	.nv.global,"aw",@nobits
.nv.global:
	.type		_ZN39_INTERNAL_b07b1de6_4_k_cu_a8a90f21_42894cute1_E,@object
	.size		_ZN39_INTERNAL_b07b1de6_4_k_cu_a8a90f21_42894cute1_E,(_ZN39_INTERNAL_b07b1de6_4_k_cu_a8a90f21_42894cuda3std3__45__cpo6cbeginE - _ZN39_INTERNAL_b07b1de6_4_k_cu_a8a90f21_42894cute1_E)
_ZN39_INTERNAL_b07b1de6_4_k_cu_a8a90f21_42894cute1_E:
	.zero		1
	.type		_ZN39_INTERNAL_b07b1de6_4_k_cu_a8a90f21_42894cuda3std3__45__cpo6cbeginE,@object
	.size		_ZN39_INTERNAL_b07b1de6_4_k_cu_a8a90f21_42894cuda3std3__45__cpo6cbeginE,(_ZN39_INTERNAL_b07b1de6_4_k_cu_a8a90f21_42894cuda3std3__48in_placeE - _ZN39_INTERNAL_b07b1de6_4_k_cu_a8a90f21_42894cuda3std3__45__cpo6cbeginE)
_ZN39_INTERNAL_b07b1de6_4_k_cu_a8a90f21_42894cuda3std3__45__cpo6cbeginE:
	.zero		1
	.type		_ZN39_INTERNAL_b07b1de6_4_k_cu_a8a90f21_42894cuda3std3__48in_placeE,@object
	.size		_ZN39_INTERNAL_b07b1de6_4_k_cu_a8a90f21_42894cuda3std3__48in_placeE,(_ZN39_INTERNAL_b07b1de6_4_k_cu_a8a90f21_42894cuda3std6ranges3__45__cpo9iter_moveE - _ZN39_INTERNAL_b07b1de6_4_k_cu_a8a90f21_42894cuda3std3__48in_placeE)
_ZN39_INTERNAL_b07b1de6_4_k_cu_a8a90f21_42894cuda3std3__48in_placeE:
	.zero		1
	.type		_ZN39_INTERNAL_b07b1de6_4_k_cu_a8a90f21_42894cuda3std6ranges3__45__cpo9iter_moveE,@object
	.size		_ZN39_INTERNAL_b07b1de6_4_k_cu_a8a90f21_42894cuda3std6ranges3__45__cpo9iter_moveE,(_ZN39_INTERNAL_b07b1de6_4_k_cu_a8a90f21_42894cuda3std3__45__cpo5beginE - _ZN39_INTERNAL_b07b1de6_4_k_cu_a8a90f21_42894cuda3std6ranges3__45__cpo9iter_moveE)
_ZN39_INTERNAL_b07b1de6_4_k_cu_a8a90f21_42894cuda3std6ranges3__45__cpo9iter_moveE:
	.zero		1
	.type		_ZN39_INTERNAL_b07b1de6_4_k_cu_a8a90f21_42894cuda3std3__45__cpo5beginE,@object
	.size		_ZN39_INTERNAL_b07b1de6_4_k_cu_a8a90f21_42894cuda3std3__45__cpo5beginE,(_ZN39_INTERNAL_b07b1de6_4_k_cu_a8a90f21_42894cuda3std3__441_GLOBAL__N__b07b1de6_4_k_cu_a8a90f21_42896ignoreE - _ZN39_INTERNAL_b07b1de6_4_k_cu_a8a90f21_42894cuda3std3__45__cpo5beginE)
_ZN39_INTERNAL_b07b1de6_4_k_cu_a8a90f21_42894cuda3std3__45__cpo5beginE:
	.zero		1
	.type		_ZN39_INTERNAL_b07b1de6_4_k_cu_a8a90f21_42894cuda3std3__441_GLOBAL__N__b07b1de6_4_k_cu_a8a90f21_42896ignoreE,@object
	.size		_ZN39_INTERNAL_b07b1de6_4_k_cu_a8a90f21_42894cuda3std3__441_GLOBAL__N__b07b1de6_4_k_cu_a8a90f21_42896ignoreE,(_ZN39_INTERNAL_b07b1de6_4_k_cu_a8a90f21_42894cute7productE - _ZN39_INTERNAL_b07b1de6_4_k_cu_a8a90f21_42894cuda3std3__441_GLOBAL__N__b07b1de6_4_k_cu_a8a90f21_42896ignoreE)
_ZN39_INTERNAL_b07b1de6_4_k_cu_a8a90f21_42894cuda3std3__441_GLOBAL__N__b07b1de6_4_k_cu_a8a90f21_42896ignoreE:
	.zero		1
	.type		_ZN39_INTERNAL_b07b1de6_4_k_cu_a8a90f21_42894cute7productE,@object
	.size		_ZN39_INTERNAL_b07b1de6_4_k_cu_a8a90f21_42894cute7productE,(_ZN39_INTERNAL_b07b1de6_4_k_cu_a8a90f21_42894cuda3std3__45__cpo3endE - _ZN39_INTERNAL_b07b1de6_4_k_cu_a8a90f21_42894cute7productE)
_ZN39_INTERNAL_b07b1de6_4_k_cu_a8a90f21_42894cute7productE:
	.zero		1
	.type		_ZN39_INTERNAL_b07b1de6_4_k_cu_a8a90f21_42894cuda3std3__45__cpo3endE,@object
	.size		_ZN39_INTERNAL_b07b1de6_4_k_cu_a8a90f21_42894cuda3std3__45__cpo3endE,(_ZN39_INTERNAL_b07b1de6_4_k_cu_a8a90f21_42894cuda3std3__419piecewise_constructE - _ZN39_INTERNAL_b07b1de6_4_k_cu_a8a90f21_42894cuda3std3__45__cpo3endE)
_ZN39_INTERNAL_b07b1de6_4_k_cu_a8a90f21_42894cuda3std3__45__cpo3endE:
	.zero		1
	.type		_ZN39_INTERNAL_b07b1de6_4_k_cu_a8a90f21_42894cuda3std3__419piecewise_constructE,@object
	.size		_ZN39_INTERNAL_b07b1de6_4_k_cu_a8a90f21_42894cuda3std3__419piecewise_constructE,(_ZN39_INTERNAL_b07b1de6_4_k_cu_a8a90f21_42894cuda3std3__45__cpo4cendE - _ZN39_INTERNAL_b07b1de6_4_k_cu_a8a90f21_42894cuda3std3__419piecewise_constructE)
_ZN39_INTERNAL_b07b1de6_4_k_cu_a8a90f21_42894cuda3std3__419piecewise_constructE:
	.zero		1
	.type		_ZN39_INTERNAL_b07b1de6_4_k_cu_a8a90f21_42894cuda3std3__45__cpo4cendE,@object
	.size		_ZN39_INTERNAL_b07b1de6_4_k_cu_a8a90f21_42894cuda3std3__45__cpo4cendE,(_ZN39_INTERNAL_b07b1de6_4_k_cu_a8a90f21_42894cuda3std6ranges3__45__cpo4swapE - _ZN39_INTERNAL_b07b1de6_4_k_cu_a8a90f21_42894cuda3std3__45__cpo4cendE)
_ZN39_INTERNAL_b07b1de6_4_k_cu_a8a90f21_42894cuda3std3__45__cpo4cendE:
	.zero		1
	.type		_ZN39_INTERNAL_b07b1de6_4_k_cu_a8a90f21_42894cuda3std6ranges3__45__cpo4swapE,@object
	.size		_ZN39_INTERNAL_b07b1de6_4_k_cu_a8a90f21_42894cuda3std6ranges3__45__cpo4swapE,(.L_7 - _ZN39_INTERNAL_b07b1de6_4_k_cu_a8a90f21_42894cuda3std6ranges3__45__cpo4swapE)
_ZN39_INTERNAL_b07b1de6_4_k_cu_a8a90f21_42894cuda3std6ranges3__45__cpo4swapE:
	.zero		1
.L_7:


//--------------------- .nv.constant0._ZN7cutlass13device_kernelINS_4gemm6kernel13GemmUniversalIN4cute5tupleIJiiiiEEENS1_10collective13CollectiveMmaINS1_37MainloopSm90TmaGmmaWarpSpecializedFP8ILi3ENS5_IJNS4_1CILi1EEENSA_ILi2EEESB_EEENS1_35KernelTmaWarpSpecializedCooperativeEEENS5_IJNSA_ILi256EEENSA_ILi64EEENSA_ILi32EEEEEENS_12float_e4m3_tENS5_IJlSB_lEEESK_SL_NS4_8TiledMMAINS4_8MMA_AtomIJNS4_4SM904GMMA30MMA_64x64x32_F32E4M3E4M3_SS_TNILNSP_7ScaleInE1ELSR_1EEEEEENS4_6LayoutINS5_IJSC_SB_SB_EEENS5_IJSB_NSA_ILi0EEESW_EEEEENS5_IJNS4_10UnderscoreESZ_SZ_EEEEENS4_23SM90_TMA_LOAD_MULTICASTENS4_14ComposedLayoutINS4_7SwizzleILi1ELi4ELi3EEENS4_18smem_ptr_flag_bitsILi8EEENSU_INS5_IJNSA_ILi8EEESI_EEENS5_IJSI_SB_EEEEEEEvNS4_8identityENS4_13SM90_TMA_LOADES1C_vS1D_EENS_8epilogue10collective6detail29Sm90TmaWarpSpecializedAdapterINS1H_15DefaultEpilogueISK_SL_SL_NS1G_6thread17LinearCombinationISK_Li1EffLNS1L_9ScaleType4KindE0ELNS_15FloatRoundStyleE2ESK_EENS1_15EpilogueDefaultEEEEEvvEEEEvNT_6ParamsE --------------------------
	.section	.nv.constant0._ZN7cutlass13device_kernelINS_4gemm6kernel13GemmUniversalIN4cute5tupleIJiiiiEEENS1_10collective13CollectiveMmaINS1_37MainloopSm90TmaGmmaWarpSpecializedFP8ILi3ENS5_IJNS4_1CILi1EEENSA_ILi2EEESB_EEENS1_35KernelTmaWarpSpecializedCooperativeEEENS5_IJNSA_ILi256EEENSA_ILi64EEENSA_ILi32EEEEEENS_12float_e4m3_tENS5_IJlSB_lEEESK_SL_NS4_8TiledMMAINS4_8MMA_AtomIJNS4_4SM904GMMA30MMA_64x64x32_F32E4M3E4M3_SS_TNILNSP_7ScaleInE1ELSR_1EEEEEENS4_6LayoutINS5_IJSC_SB_SB_EEENS5_IJSB_NSA_ILi0EEESW_EEEEENS5_IJNS4_10UnderscoreESZ_SZ_EEEEENS4_23SM90_TMA_LOAD_MULTICASTENS4_14ComposedLayoutINS4_7SwizzleILi1ELi4ELi3EEENS4_18smem_ptr_flag_bitsILi8EEENSU_INS5_IJNSA_ILi8EEESI_EEENS5_IJSI_SB_EEEEEEEvNS4_8identityENS4_13SM90_TMA_LOADES1C_vS1D_EENS_8epilogue10collective6detail29Sm90TmaWarpSpecializedAdapterINS1H_15DefaultEpilogueISK_SL_SL_NS1G_6thread17LinearCombinationISK_Li1EffLNS1L_9ScaleType4KindE0ELNS_15FloatRoundStyleE2ESK_EENS1_15EpilogueDefaultEEEEEvvEEEEvNT_6ParamsE,"a",@progbits
	.sectionflags	@""
	.align	4
.nv.constant0._ZN7cutlass13device_kernelINS_4gemm6kernel13GemmUniversalIN4cute5tupleIJiiiiEEENS1_10collective13CollectiveMmaINS1_37MainloopSm90TmaGmmaWarpSpecializedFP8ILi3ENS5_IJNS4_1CILi1EEENSA_ILi2EEESB_EEENS1_35KernelTmaWarpSpecializedCooperativeEEENS5_IJNSA_ILi256EEENSA_ILi64EEENSA_ILi32EEEEEENS_12float_e4m3_tENS5_IJlSB_lEEESK_SL_NS4_8TiledMMAINS4_8MMA_AtomIJNS4_4SM904GMMA30MMA_64x64x32_F32E4M3E4M3_SS_TNILNSP_7ScaleInE1ELSR_1EEEEEENS4_6LayoutINS5_IJSC_SB_SB_EEENS5_IJSB_NSA_ILi0EEESW_EEEEENS5_IJNS4_10UnderscoreESZ_SZ_EEEEENS4_23SM90_TMA_LOAD_MULTICASTENS4_14ComposedLayoutINS4_7SwizzleILi1ELi4ELi3EEENS4_18smem_ptr_flag_bitsILi8EEENSU_INS5_IJNSA_ILi8EEESI_EEENS5_IJSI_SB_EEEEEEEvNS4_8identityENS4_13SM90_TMA_LOADES1C_vS1D_EENS_8epilogue10collective6detail29Sm90TmaWarpSpecializedAdapterINS1H_15DefaultEpilogueISK_SL_SL_NS1G_6thread17LinearCombinationISK_Li1EffLNS1L_9ScaleType4KindE0ELNS_15FloatRoundStyleE2ESK_EENS1_15EpilogueDefaultEEEEEvvEEEEvNT_6ParamsE:
	.zero		1664


//--------------------- SYMBOLS --------------------------

	.type		.nv.reservedSmem.offset0,@object
	.size		.nv.reservedSmem.offset0,0x4
